//
// Generated by NVIDIA NVVM Compiler
//
// Compiler Build ID: CL-36424714
// Cuda compilation tools, release 13.0, V13.0.88
// Based on NVVM 20.0.0
//

.version 9.0
.target sm_100
.address_size 64

	// .globl	_Z12setup_kernelP24curandStatePhilox4_32_10
.global .align 4 .b8 precalc_xorwow_matrix[102400];
.global .align 4 .b8 precalc_xorwow_offset_matrix[102400];
.global .align 4 .b8 mrg32k3aM1[2304];
.global .align 4 .b8 mrg32k3aM2[2304];
.global .align 4 .b8 mrg32k3aM1SubSeq[2016];
.global .align 4 .b8 mrg32k3aM2SubSeq[2016];
.global .align 4 .b8 mrg32k3aM1Seq[2304];
.global .align 4 .b8 mrg32k3aM2Seq[2304];
.const .align 8 .b8 __cr_lgamma_table[72];
.const .align 4 .b8 c_poly[128];
.extern .shared .align 16 .b8 smem[];

.visible .entry _Z12setup_kernelP24curandStatePhilox4_32_10(
	.param .u64 .ptr .align 1 _Z12setup_kernelP24curandStatePhilox4_32_10_param_0
)
{
	.reg .b32 	%r<86>;
	.reg .b64 	%rd<6>;

	ld.param.u64 	%rd1, [_Z12setup_kernelP24curandStatePhilox4_32_10_param_0];
	cvta.to.global.u64 	%rd2, %rd1;
	mov.u32 	%r1, %tid.x;
	mov.u32 	%r2, %ctaid.x;
	mov.u32 	%r3, %ntid.x;
	mad.lo.s32 	%r4, %r2, %r3, %r1;
	mul.wide.s32 	%rd3, %r4, 64;
	add.s64 	%rd4, %rd2, %rd3;
	mov.b32 	%r5, 0;
	mov.b32 	%r6, 1234;
	st.global.v4.u32 	[%rd4+32], {%r6, %r5, %r5, %r5};
	st.global.v2.u32 	[%rd4+48], {%r5, %r5};
	mov.b64 	%rd5, 0;
	st.global.u64 	[%rd4+56], %rd5;
	shr.s32 	%r7, %r4, 31;
	mov.b32 	%r8, -766435501;
	mul.hi.u32 	%r9, %r8, %r5;
	mov.b32 	%r10, -845247145;
	mul.hi.u32 	%r11, %r10, %r4;
	mul.lo.s32 	%r12, %r4, -845247145;
	xor.b32  	%r13, %r11, 1234;
	xor.b32  	%r14, %r9, %r7;
	mul.hi.u32 	%r15, %r8, %r13;
	mul.lo.s32 	%r16, %r13, -766435501;
	mul.hi.u32 	%r17, %r10, %r14;
	mul.lo.s32 	%r18, %r14, -845247145;
	xor.b32  	%r19, %r12, %r17;
	xor.b32  	%r20, %r19, -1640530293;
	xor.b32  	%r21, %r15, -1150833019;
	mul.hi.u32 	%r22, %r8, %r20;
	mul.lo.s32 	%r23, %r20, -766435501;
	mul.hi.u32 	%r24, %r10, %r21;
	mul.lo.s32 	%r25, %r21, -845247145;
	xor.b32  	%r26, %r18, %r24;
	xor.b32  	%r27, %r26, 1013905476;
	xor.b32  	%r28, %r16, %r22;
	xor.b32  	%r29, %r28, 1993301258;
	mul.hi.u32 	%r30, %r8, %r27;
	mul.lo.s32 	%r31, %r27, -766435501;
	mul.hi.u32 	%r32, %r10, %r29;
	mul.lo.s32 	%r33, %r29, -845247145;
	xor.b32  	%r34, %r25, %r32;
	xor.b32  	%r35, %r34, -626626051;
	xor.b32  	%r36, %r23, %r30;
	xor.b32  	%r37, %r36, 842468239;
	mul.hi.u32 	%r38, %r8, %r35;
	mul.lo.s32 	%r39, %r35, -766435501;
	mul.hi.u32 	%r40, %r10, %r37;
	mul.lo.s32 	%r41, %r37, -845247145;
	xor.b32  	%r42, %r33, %r40;
	xor.b32  	%r43, %r42, 2027809718;
	xor.b32  	%r44, %r31, %r38;
	xor.b32  	%r45, %r44, -308364780;
	mul.hi.u32 	%r46, %r8, %r43;
	mul.lo.s32 	%r47, %r43, -766435501;
	mul.hi.u32 	%r48, %r10, %r45;
	mul.lo.s32 	%r49, %r45, -845247145;
	xor.b32  	%r50, %r41, %r48;
	xor.b32  	%r51, %r50, 387278191;
	xor.b32  	%r52, %r39, %r46;
	xor.b32  	%r53, %r52, -1459197799;
	mul.hi.u32 	%r54, %r8, %r51;
	mul.lo.s32 	%r55, %r51, -766435501;
	mul.hi.u32 	%r56, %r10, %r53;
	mul.lo.s32 	%r57, %r53, -845247145;
	xor.b32  	%r58, %r49, %r56;
	xor.b32  	%r59, %r58, -1253253336;
	xor.b32  	%r60, %r47, %r54;
	xor.b32  	%r61, %r60, 1684936478;
	mul.hi.u32 	%r62, %r8, %r59;
	mul.lo.s32 	%r63, %r59, -766435501;
	mul.hi.u32 	%r64, %r10, %r61;
	mul.lo.s32 	%r65, %r61, -845247145;
	xor.b32  	%r66, %r57, %r64;
	xor.b32  	%r67, %r66, 1401182433;
	xor.b32  	%r68, %r55, %r62;
	xor.b32  	%r69, %r68, 534103459;
	mul.hi.u32 	%r70, %r8, %r67;
	mul.lo.s32 	%r71, %r67, -766435501;
	mul.hi.u32 	%r72, %r10, %r69;
	mul.lo.s32 	%r73, %r69, -845247145;
	xor.b32  	%r74, %r65, %r72;
	xor.b32  	%r75, %r74, -239349094;
	xor.b32  	%r76, %r63, %r70;
	xor.b32  	%r77, %r76, -616729560;
	mul.hi.u32 	%r78, %r8, %r75;
	mul.lo.s32 	%r79, %r75, -766435501;
	mul.hi.u32 	%r80, %r10, %r77;
	mul.lo.s32 	%r81, %r77, -845247145;
	xor.b32  	%r82, %r73, %r80;
	xor.b32  	%r83, %r82, -1879880621;
	xor.b32  	%r84, %r71, %r78;
	xor.b32  	%r85, %r84, -1767562579;
	st.global.v4.u32 	[%rd4], {%r5, %r5, %r4, %r7};
	st.global.v4.u32 	[%rd4+16], {%r83, %r81, %r85, %r79};
	ret;

}
	// .globl	_Z21initializePopulationsPjP24curandStatePhilox4_32_10
.visible .entry _Z21initializePopulationsPjP24curandStatePhilox4_32_10(
	.param .u64 .ptr .align 1 _Z21initializePopulationsPjP24curandStatePhilox4_32_10_param_0,
	.param .u64 .ptr .align 1 _Z21initializePopulationsPjP24curandStatePhilox4_32_10_param_1
)
{
	.reg .pred 	%p<9>;
	.reg .b32 	%r<198>;
	.reg .b64 	%rd<10>;
	.reg .b64 	%fd<2>;

	ld.param.u64 	%rd4, [_Z21initializePopulationsPjP24curandStatePhilox4_32_10_param_1];
	cvta.to.global.u64 	%rd5, %rd4;
	mov.u32 	%r70, %tid.x;
	mov.u32 	%r71, %ctaid.x;
	mov.u32 	%r1, %ntid.x;
	mad.lo.s32 	%r166, %r71, %r1, %r70;
	mul.wide.s32 	%rd6, %r166, 64;
	add.s64 	%rd1, %rd5, %rd6;
	ld.global.v4.u32 	{%r188, %r187, %r186, %r185}, [%rd1];
	ld.global.v4.u32 	{%r184, %r183, %r182, %r181}, [%rd1+16];
	ld.global.v4.u32 	{%r11, %r12, %r180, %r14}, [%rd1+32];
	ld.global.v2.u32 	{%r16, %r17}, [%rd1+48];
	ld.global.f64 	%fd1, [%rd1+56];
	setp.gt.u32 	%p1, %r166, 4095;
	@%p1 bra 	$L__BB1_12;
	ld.param.u64 	%rd9, [_Z21initializePopulationsPjP24curandStatePhilox4_32_10_param_0];
	add.s32 	%r19, %r12, -1150833019;
	add.s32 	%r20, %r11, 1013904242;
	add.s32 	%r21, %r12, 1993301258;
	add.s32 	%r22, %r12, 842468239;
	add.s32 	%r23, %r11, 2027808484;
	add.s32 	%r24, %r12, -308364780;
	add.s32 	%r25, %r11, -1879881855;
	add.s32 	%r26, %r12, -1767562579;
	mov.u32 	%r72, %nctaid.x;
	mul.lo.s32 	%r27, %r1, %r72;
	cvta.to.global.u64 	%rd2, %rd9;
$L__BB1_2:
	mov.u32 	%r37, %r180;
	mov.b32 	%r180, 2;
	setp.eq.s32 	%p2, %r37, 1;
	mov.u32 	%r179, %r183;
	@%p2 bra 	$L__BB1_11;
	setp.eq.s32 	%p3, %r37, 3;
	@%p3 bra 	$L__BB1_7;
	setp.ne.s32 	%p4, %r37, 2;
	@%p4 bra 	$L__BB1_6;
	mov.b32 	%r180, 3;
	mov.u32 	%r179, %r182;
	bra.uni 	$L__BB1_11;
$L__BB1_6:
	add.s32 	%r180, %r37, 1;
	mov.u32 	%r179, %r184;
	bra.uni 	$L__BB1_11;
$L__BB1_7:
	add.s32 	%r188, %r188, 1;
	setp.ne.s32 	%p5, %r188, 0;
	@%p5 bra 	$L__BB1_10;
	add.s32 	%r187, %r187, 1;
	setp.ne.s32 	%p6, %r187, 0;
	@%p6 bra 	$L__BB1_10;
	add.s32 	%r186, %r186, 1;
	setp.eq.s32 	%p7, %r186, 0;
	selp.u32 	%r75, 1, 0, %p7;
	add.s32 	%r185, %r185, %r75;
	mov.b32 	%r187, 0;
$L__BB1_10:
	mov.b32 	%r77, -766435501;
	mul.hi.u32 	%r78, %r77, %r188;
	mul.lo.s32 	%r79, %r188, -766435501;
	mov.b32 	%r80, -845247145;
	mul.hi.u32 	%r81, %r80, %r186;
	mul.lo.s32 	%r82, %r186, -845247145;
	xor.b32  	%r83, %r11, %r81;
	xor.b32  	%r84, %r83, %r187;
	xor.b32  	%r85, %r78, %r12;
	xor.b32  	%r86, %r85, %r185;
	mul.hi.u32 	%r87, %r77, %r84;
	mul.lo.s32 	%r88, %r84, -766435501;
	mul.hi.u32 	%r89, %r80, %r86;
	mul.lo.s32 	%r90, %r86, -845247145;
	add.s32 	%r91, %r11, -1640531527;
	xor.b32  	%r92, %r82, %r91;
	xor.b32  	%r93, %r92, %r89;
	xor.b32  	%r94, %r79, %r19;
	xor.b32  	%r95, %r94, %r87;
	mul.hi.u32 	%r96, %r77, %r93;
	mul.lo.s32 	%r97, %r93, -766435501;
	mul.hi.u32 	%r98, %r80, %r95;
	mul.lo.s32 	%r99, %r95, -845247145;
	xor.b32  	%r100, %r90, %r20;
	xor.b32  	%r101, %r100, %r98;
	xor.b32  	%r102, %r88, %r21;
	xor.b32  	%r103, %r102, %r96;
	mul.hi.u32 	%r104, %r77, %r101;
	mul.lo.s32 	%r105, %r101, -766435501;
	mul.hi.u32 	%r106, %r80, %r103;
	mul.lo.s32 	%r107, %r103, -845247145;
	add.s32 	%r108, %r11, -626627285;
	xor.b32  	%r109, %r99, %r108;
	xor.b32  	%r110, %r109, %r106;
	xor.b32  	%r111, %r97, %r22;
	xor.b32  	%r112, %r111, %r104;
	mul.hi.u32 	%r113, %r77, %r110;
	mul.lo.s32 	%r114, %r110, -766435501;
	mul.hi.u32 	%r115, %r80, %r112;
	mul.lo.s32 	%r116, %r112, -845247145;
	xor.b32  	%r117, %r107, %r23;
	xor.b32  	%r118, %r117, %r115;
	xor.b32  	%r119, %r105, %r24;
	xor.b32  	%r120, %r119, %r113;
	mul.hi.u32 	%r121, %r77, %r118;
	mul.lo.s32 	%r122, %r118, -766435501;
	mul.hi.u32 	%r123, %r80, %r120;
	mul.lo.s32 	%r124, %r120, -845247145;
	add.s32 	%r125, %r11, 387276957;
	xor.b32  	%r126, %r116, %r125;
	xor.b32  	%r127, %r126, %r123;
	add.s32 	%r128, %r12, -1459197799;
	xor.b32  	%r129, %r114, %r128;
	xor.b32  	%r130, %r129, %r121;
	mul.hi.u32 	%r131, %r77, %r127;
	mul.lo.s32 	%r132, %r127, -766435501;
	mul.hi.u32 	%r133, %r80, %r130;
	mul.lo.s32 	%r134, %r130, -845247145;
	add.s32 	%r135, %r11, -1253254570;
	xor.b32  	%r136, %r124, %r135;
	xor.b32  	%r137, %r136, %r133;
	add.s32 	%r138, %r12, 1684936478;
	xor.b32  	%r139, %r122, %r138;
	xor.b32  	%r140, %r139, %r131;
	mul.hi.u32 	%r141, %r77, %r137;
	mul.lo.s32 	%r142, %r137, -766435501;
	mul.hi.u32 	%r143, %r80, %r140;
	mul.lo.s32 	%r144, %r140, -845247145;
	add.s32 	%r145, %r11, 1401181199;
	xor.b32  	%r146, %r134, %r145;
	xor.b32  	%r147, %r146, %r143;
	add.s32 	%r148, %r12, 534103459;
	xor.b32  	%r149, %r132, %r148;
	xor.b32  	%r150, %r149, %r141;
	mul.hi.u32 	%r151, %r77, %r147;
	mul.lo.s32 	%r152, %r147, -766435501;
	mul.hi.u32 	%r153, %r80, %r150;
	mul.lo.s32 	%r154, %r150, -845247145;
	add.s32 	%r155, %r11, -239350328;
	xor.b32  	%r156, %r144, %r155;
	xor.b32  	%r157, %r156, %r153;
	add.s32 	%r158, %r12, -616729560;
	xor.b32  	%r159, %r142, %r158;
	xor.b32  	%r160, %r159, %r151;
	mul.hi.u32 	%r161, %r77, %r157;
	mul.lo.s32 	%r46, %r157, -766435501;
	mul.hi.u32 	%r162, %r80, %r160;
	mul.lo.s32 	%r183, %r160, -845247145;
	xor.b32  	%r163, %r154, %r25;
	xor.b32  	%r184, %r163, %r162;
	xor.b32  	%r164, %r152, %r26;
	xor.b32  	%r182, %r164, %r161;
	mov.b32 	%r180, 0;
	mov.u32 	%r179, %r181;
	mov.u32 	%r181, %r46;
$L__BB1_11:
	mul.wide.u32 	%rd7, %r166, 4;
	add.s64 	%rd8, %rd2, %rd7;
	st.global.u32 	[%rd8], %r179;
	add.s32 	%r166, %r166, %r27;
	setp.lt.u32 	%p8, %r166, 4096;
	@%p8 bra 	$L__BB1_2;
$L__BB1_12:
	st.global.v4.u32 	[%rd1], {%r188, %r187, %r186, %r185};
	st.global.v4.u32 	[%rd1+16], {%r184, %r183, %r182, %r181};
	st.global.v4.u32 	[%rd1+32], {%r11, %r12, %r180, %r14};
	st.global.v2.u32 	[%rd1+48], {%r16, %r17};
	st.global.f64 	[%rd1+56], %fd1;
	ret;

}
	// .globl	_Z10testKernelPjP24curandStatePhilox4_32_10
.visible .entry _Z10testKernelPjP24curandStatePhilox4_32_10(
	.param .u64 .ptr .align 1 _Z10testKernelPjP24curandStatePhilox4_32_10_param_0,
	.param .u64 .ptr .align 1 _Z10testKernelPjP24curandStatePhilox4_32_10_param_1
)
{
	.reg .pred 	%p<75>;
	.reg .b16 	%rs<17>;
	.reg .b32 	%r<1061>;
	.reg .b64 	%rd<40>;
	.reg .b64 	%fd<2>;

	ld.param.u64 	%rd12, [_Z10testKernelPjP24curandStatePhilox4_32_10_param_0];
	ld.param.u64 	%rd13, [_Z10testKernelPjP24curandStatePhilox4_32_10_param_1];
	cvta.to.global.u64 	%rd1, %rd12;
	mov.u32 	%r1059, %tid.x;
	mov.u32 	%r2, %ntid.x;
	mov.u32 	%r3, %ctaid.x;
	shl.b32 	%r4, %r3, 12;
	add.s32 	%r250, %r1059, %r2;
	cvt.u16.u32 	%rs6, %r250;
	xor.b16  	%rs7, %rs6, 4095;
	cvt.u16.u32 	%rs8, %r2;
	div.u16 	%rs9, %rs7, %rs8;
	and.b16  	%rs1, %rs9, 3;
	xor.b16  	%rs10, %rs1, 2;
	cvt.u32.u16 	%r5, %rs10;
	setp.eq.s16 	%p3, %rs1, 2;
	mov.u32 	%r942, %r1059;
	@%p3 bra 	$L__BB2_3;
	shl.b32 	%r251, %r1059, 2;
	mov.u32 	%r252, smem;
	add.s32 	%r940, %r252, %r251;
	shl.b32 	%r7, %r2, 2;
	add.s32 	%r253, %r1059, %r4;
	mul.wide.u32 	%rd14, %r253, 4;
	add.s64 	%rd38, %rd1, %rd14;
	mul.wide.u32 	%rd3, %r2, 4;
	neg.s32 	%r939, %r5;
	mad.lo.s32 	%r942, %r2, %r5, %r1059;
$L__BB2_2:
	.pragma "nounroll";
	ld.global.u32 	%r254, [%rd38];
	st.shared.u32 	[%r940], %r254;
	add.s32 	%r940, %r940, %r7;
	add.s64 	%rd38, %rd38, %rd3;
	add.s32 	%r939, %r939, 1;
	setp.ne.s32 	%p4, %r939, 0;
	@%p4 bra 	$L__BB2_2;
$L__BB2_3:
	mov.u32 	%r258, smem;
	shl.b32 	%r16, %r2, 2;
$L__BB2_4:
	add.s32 	%r255, %r942, %r4;
	mul.wide.u32 	%rd15, %r255, 4;
	add.s64 	%rd16, %rd1, %rd15;
	ld.global.u32 	%r256, [%rd16];
	shl.b32 	%r257, %r942, 2;
	add.s32 	%r259, %r258, %r257;
	st.shared.u32 	[%r259], %r256;
	add.s32 	%r260, %r255, %r2;
	mul.wide.u32 	%rd17, %r260, 4;
	add.s64 	%rd18, %rd1, %rd17;
	ld.global.u32 	%r261, [%rd18];
	add.s32 	%r262, %r259, %r16;
	st.shared.u32 	[%r262], %r261;
	add.s32 	%r263, %r260, %r2;
	mul.wide.u32 	%rd19, %r263, 4;
	add.s64 	%rd20, %rd1, %rd19;
	ld.global.u32 	%r264, [%rd20];
	add.s32 	%r265, %r262, %r16;
	st.shared.u32 	[%r265], %r264;
	add.s32 	%r266, %r263, %r2;
	mul.wide.u32 	%rd21, %r266, 4;
	add.s64 	%rd22, %rd1, %rd21;
	ld.global.u32 	%r267, [%rd22];
	add.s32 	%r268, %r265, %r16;
	st.shared.u32 	[%r268], %r267;
	add.s32 	%r942, %r16, %r942;
	setp.lt.u32 	%p5, %r942, 4096;
	@%p5 bra 	$L__BB2_4;
	mov.u32 	%r271, %ntid.y;
	mov.u32 	%r272, %tid.z;
	mov.u32 	%r273, %tid.y;
	mad.lo.s32 	%r274, %r272, %r271, %r273;
	mad.lo.s32 	%r275, %r274, %r2, %r1059;
	mov.u32 	%r276, %ntid.z;
	mul.lo.s32 	%r277, %r2, %r271;
	mad.lo.s32 	%r278, %r277, %r276, 31;
	mad.lo.s32 	%r279, %r3, %r2, %r1059;
	cvta.to.global.u64 	%rd23, %rd13;
	mul.wide.s32 	%rd24, %r279, 64;
	add.s64 	%rd6, %rd23, %rd24;
	ld.global.v4.u32 	{%r984, %r1006, %r1005, %r1004}, [%rd6];
	ld.global.v4.u32 	{%r980, %r979, %r978, %r977}, [%rd6+16];
	ld.global.v4.u32 	{%r30, %r31, %r1040, %r29}, [%rd6+32];
	ld.global.v2.u32 	{%r33, %r34}, [%rd6+48];
	ld.global.f64 	%fd1, [%rd6+56];
	shr.u32 	%r280, %r275, 4;
	and.b32  	%r35, %r280, 131070;
	add.s32 	%r36, %r30, -1640531527;
	add.s32 	%r37, %r31, 842468239;
	add.s32 	%r38, %r30, 2027808484;
	add.s32 	%r39, %r31, -308364780;
	add.s32 	%r40, %r30, 387276957;
	add.s32 	%r41, %r31, -1459197799;
	add.s32 	%r42, %r30, -1253254570;
	add.s32 	%r43, %r31, 1684936478;
	add.s32 	%r44, %r30, 1401181199;
	add.s32 	%r45, %r30, -239350328;
	and.b32  	%r46, %r275, 31;
	shr.u32 	%r281, %r278, 4;
	and.b32  	%r47, %r281, 131070;
	shl.b32 	%r282, %r278, 3;
	and.b32  	%r48, %r282, 16776960;
	mov.b16 	%rs16, 1;
	mov.pred 	%p74, -1;
	mov.b32 	%r1050, 0;
	mul.wide.u32 	%rd25, %r1059, 4;
	mov.u64 	%rd26, c_poly;
	add.s64 	%rd27, %rd26, %rd25;
	mov.u32 	%r945, %r1050;
$L__BB2_6:
	setp.gt.u32 	%p7, %r35, 127;
	@%p7 bra 	$L__BB2_61;
	selp.b32 	%r283, 0, 4096, %p74;
	mov.u32 	%r284, %tid.z;
	mov.u32 	%r285, %ntid.y;
	mov.u32 	%r286, %tid.y;
	mad.lo.s32 	%r287, %r284, %r285, %r286;
	mad.lo.s32 	%r288, %r287, %r2, %r1059;
	shr.u32 	%r289, %r288, 5;
	cvt.u16.u32 	%rs12, %r289;
	mul.wide.u16 	%r290, %rs12, 64;
	or.b32  	%r291, %r290, %r46;
	add.s32 	%r292, %r291, %r283;
	shl.b32 	%r293, %r292, 2;
	mov.u32 	%r294, smem;
	add.s32 	%r295, %r294, %r293;
	add.s32 	%r957, %r295, 128;
	mov.u32 	%r960, %r35;
$L__BB2_8:
	shr.s32 	%r296, %r1050, 31;
	shr.u32 	%r297, %r296, 27;
	add.s32 	%r298, %r1050, %r297;
	and.b32  	%r299, %r298, -32;
	sub.s32 	%r79, %r1050, %r299;
	setp.ne.s32 	%p8, %r79, 0;
	@%p8 bra 	$L__BB2_19;
	mov.b32 	%r976, 2;
	setp.eq.s32 	%p9, %r1040, 1;
	mov.u32 	%r975, %r979;
	@%p9 bra 	$L__BB2_18;
	setp.eq.s32 	%p10, %r1040, 3;
	@%p10 bra 	$L__BB2_14;
	setp.ne.s32 	%p11, %r1040, 2;
	@%p11 bra 	$L__BB2_13;
	mov.b32 	%r976, 3;
	mov.u32 	%r975, %r978;
	bra.uni 	$L__BB2_18;
$L__BB2_13:
	add.s32 	%r976, %r1040, 1;
	mov.u32 	%r975, %r980;
	bra.uni 	$L__BB2_18;
$L__BB2_14:
	add.s32 	%r984, %r984, 1;
	setp.ne.s32 	%p12, %r984, 0;
	@%p12 bra 	$L__BB2_17;
	add.s32 	%r1006, %r1006, 1;
	setp.ne.s32 	%p13, %r1006, 0;
	@%p13 bra 	$L__BB2_17;
	add.s32 	%r1005, %r1005, 1;
	setp.eq.s32 	%p14, %r1005, 0;
	selp.u32 	%r302, 1, 0, %p14;
	add.s32 	%r1004, %r1004, %r302;
	mov.b32 	%r1006, 0;
$L__BB2_17:
	mov.b32 	%r304, -766435501;
	mul.hi.u32 	%r305, %r304, %r984;
	mul.lo.s32 	%r306, %r984, -766435501;
	mov.b32 	%r307, -845247145;
	mul.hi.u32 	%r308, %r307, %r1005;
	mul.lo.s32 	%r309, %r1005, -845247145;
	xor.b32  	%r310, %r30, %r308;
	xor.b32  	%r311, %r310, %r1006;
	xor.b32  	%r312, %r305, %r31;
	xor.b32  	%r313, %r312, %r1004;
	mul.hi.u32 	%r314, %r304, %r311;
	mul.lo.s32 	%r315, %r311, -766435501;
	mul.hi.u32 	%r316, %r307, %r313;
	mul.lo.s32 	%r317, %r313, -845247145;
	xor.b32  	%r318, %r309, %r316;
	xor.b32  	%r319, %r318, %r36;
	xor.b32  	%r320, %r306, %r314;
	add.s32 	%r321, %r31, -1150833019;
	xor.b32  	%r322, %r320, %r321;
	mul.hi.u32 	%r323, %r304, %r319;
	mul.lo.s32 	%r324, %r319, -766435501;
	mul.hi.u32 	%r325, %r307, %r322;
	mul.lo.s32 	%r326, %r322, -845247145;
	xor.b32  	%r327, %r317, %r325;
	add.s32 	%r328, %r30, 1013904242;
	xor.b32  	%r329, %r327, %r328;
	xor.b32  	%r330, %r315, %r323;
	add.s32 	%r331, %r31, 1993301258;
	xor.b32  	%r332, %r330, %r331;
	mul.hi.u32 	%r333, %r304, %r329;
	mul.lo.s32 	%r334, %r329, -766435501;
	mul.hi.u32 	%r335, %r307, %r332;
	mul.lo.s32 	%r336, %r332, -845247145;
	xor.b32  	%r337, %r326, %r335;
	add.s32 	%r338, %r30, -626627285;
	xor.b32  	%r339, %r337, %r338;
	xor.b32  	%r340, %r324, %r333;
	xor.b32  	%r341, %r340, %r37;
	mul.hi.u32 	%r342, %r304, %r339;
	mul.lo.s32 	%r343, %r339, -766435501;
	mul.hi.u32 	%r344, %r307, %r341;
	mul.lo.s32 	%r345, %r341, -845247145;
	xor.b32  	%r346, %r336, %r344;
	xor.b32  	%r347, %r346, %r38;
	xor.b32  	%r348, %r334, %r342;
	xor.b32  	%r349, %r348, %r39;
	mul.hi.u32 	%r350, %r304, %r347;
	mul.lo.s32 	%r351, %r347, -766435501;
	mul.hi.u32 	%r352, %r307, %r349;
	mul.lo.s32 	%r353, %r349, -845247145;
	xor.b32  	%r354, %r345, %r352;
	xor.b32  	%r355, %r354, %r40;
	xor.b32  	%r356, %r343, %r350;
	xor.b32  	%r357, %r356, %r41;
	mul.hi.u32 	%r358, %r304, %r355;
	mul.lo.s32 	%r359, %r355, -766435501;
	mul.hi.u32 	%r360, %r307, %r357;
	mul.lo.s32 	%r361, %r357, -845247145;
	xor.b32  	%r362, %r353, %r360;
	xor.b32  	%r363, %r362, %r42;
	xor.b32  	%r364, %r351, %r358;
	xor.b32  	%r365, %r364, %r43;
	mul.hi.u32 	%r366, %r304, %r363;
	mul.lo.s32 	%r367, %r363, -766435501;
	mul.hi.u32 	%r368, %r307, %r365;
	mul.lo.s32 	%r369, %r365, -845247145;
	xor.b32  	%r370, %r361, %r368;
	xor.b32  	%r371, %r370, %r44;
	xor.b32  	%r372, %r359, %r366;
	add.s32 	%r373, %r31, 534103459;
	xor.b32  	%r374, %r372, %r373;
	mul.hi.u32 	%r375, %r304, %r371;
	mul.lo.s32 	%r376, %r371, -766435501;
	mul.hi.u32 	%r377, %r307, %r374;
	mul.lo.s32 	%r378, %r374, -845247145;
	xor.b32  	%r379, %r369, %r377;
	xor.b32  	%r380, %r379, %r45;
	xor.b32  	%r381, %r367, %r375;
	add.s32 	%r382, %r31, -616729560;
	xor.b32  	%r383, %r381, %r382;
	mul.hi.u32 	%r384, %r304, %r380;
	mul.lo.s32 	%r88, %r380, -766435501;
	mul.hi.u32 	%r385, %r307, %r383;
	mul.lo.s32 	%r979, %r383, -845247145;
	xor.b32  	%r386, %r378, %r385;
	add.s32 	%r387, %r30, -1879881855;
	xor.b32  	%r980, %r386, %r387;
	xor.b32  	%r388, %r376, %r384;
	add.s32 	%r389, %r31, -1767562579;
	xor.b32  	%r978, %r388, %r389;
	mov.b32 	%r976, 0;
	mov.u32 	%r975, %r977;
	mov.u32 	%r977, %r88;
$L__BB2_18:
	and.b32  	%r1049, %r975, 2139062143;
	mov.u32 	%r1040, %r976;
$L__BB2_19:
	shfl.sync.idx.b32	%r391|%p15, %r1049, %r79, 31, -1;
	add.s32 	%r1050, %r79, 1;
	selp.b32 	%r392, 0, 16384, %p74;
	mov.u32 	%r393, smem;
	add.s32 	%r394, %r393, %r392;
	shl.b32 	%r395, %r391, 7;
	and.b32  	%r396, %r395, 32640;
	shl.b32 	%r397, %r46, 2;
	or.b32  	%r398, %r396, %r397;
	add.s32 	%r399, %r394, %r398;
	ld.shared.u32 	%r400, [%r399];
	ld.const.u32 	%r401, [%rd27];
	xor.b32  	%r402, %r401, %r400;
	popc.b32 	%r403, %r402;
	shfl.sync.bfly.b32	%r404|%p16, %r403, 16, 31, -1;
	add.s32 	%r405, %r404, %r403;
	shfl.sync.bfly.b32	%r406|%p17, %r405, 8, 31, -1;
	add.s32 	%r407, %r406, %r405;
	shfl.sync.bfly.b32	%r408|%p18, %r407, 4, 31, -1;
	add.s32 	%r409, %r408, %r407;
	shfl.sync.bfly.b32	%r410|%p19, %r409, 2, 31, -1;
	add.s32 	%r411, %r410, %r409;
	shfl.sync.bfly.b32	%r412|%p20, %r411, 1, 31, -1;
	add.s32 	%r413, %r412, %r411;
	shr.u32 	%r414, %r391, 1;
	and.b32  	%r415, %r414, 32640;
	or.b32  	%r416, %r415, %r397;
	add.s32 	%r417, %r394, %r416;
	ld.shared.u32 	%r418, [%r417];
	xor.b32  	%r419, %r401, %r418;
	popc.b32 	%r420, %r419;
	shfl.sync.bfly.b32	%r421|%p21, %r420, 16, 31, -1;
	add.s32 	%r422, %r421, %r420;
	shfl.sync.bfly.b32	%r423|%p22, %r422, 8, 31, -1;
	add.s32 	%r424, %r423, %r422;
	shfl.sync.bfly.b32	%r425|%p23, %r424, 4, 31, -1;
	add.s32 	%r426, %r425, %r424;
	shfl.sync.bfly.b32	%r427|%p24, %r426, 2, 31, -1;
	add.s32 	%r428, %r427, %r426;
	shfl.sync.bfly.b32	%r429|%p25, %r428, 1, 31, -1;
	add.s32 	%r430, %r429, %r428;
	setp.gt.s32 	%p26, %r413, %r430;
	selp.b32 	%r114, %r418, %r400, %p26;
	shr.u32 	%r431, %r391, 9;
	and.b32  	%r432, %r431, 32640;
	or.b32  	%r433, %r432, %r397;
	add.s32 	%r434, %r394, %r433;
	ld.shared.u32 	%r435, [%r434];
	xor.b32  	%r436, %r401, %r435;
	popc.b32 	%r437, %r436;
	shfl.sync.bfly.b32	%r438|%p27, %r437, 16, 31, -1;
	add.s32 	%r439, %r438, %r437;
	shfl.sync.bfly.b32	%r440|%p28, %r439, 8, 31, -1;
	add.s32 	%r441, %r440, %r439;
	shfl.sync.bfly.b32	%r442|%p29, %r441, 4, 31, -1;
	add.s32 	%r443, %r442, %r441;
	shfl.sync.bfly.b32	%r444|%p30, %r443, 2, 31, -1;
	add.s32 	%r445, %r444, %r443;
	shfl.sync.bfly.b32	%r446|%p31, %r445, 1, 31, -1;
	add.s32 	%r447, %r446, %r445;
	shr.u32 	%r448, %r391, 19;
	and.b32  	%r449, %r448, 8160;
	or.b32  	%r450, %r449, %r46;
	shl.b32 	%r451, %r450, 2;
	add.s32 	%r452, %r394, %r451;
	ld.shared.u32 	%r453, [%r452];
	xor.b32  	%r454, %r401, %r453;
	popc.b32 	%r455, %r454;
	shfl.sync.bfly.b32	%r456|%p32, %r455, 16, 31, -1;
	add.s32 	%r457, %r456, %r455;
	shfl.sync.bfly.b32	%r458|%p33, %r457, 8, 31, -1;
	add.s32 	%r459, %r458, %r457;
	shfl.sync.bfly.b32	%r460|%p34, %r459, 4, 31, -1;
	add.s32 	%r461, %r460, %r459;
	shfl.sync.bfly.b32	%r462|%p35, %r461, 2, 31, -1;
	add.s32 	%r463, %r462, %r461;
	shfl.sync.bfly.b32	%r464|%p36, %r463, 1, 31, -1;
	add.s32 	%r465, %r464, %r463;
	setp.gt.s32 	%p37, %r447, %r465;
	selp.b32 	%r115, %r453, %r435, %p37;
	and.b16  	%rs13, %rs16, 255;
	setp.eq.s16 	%p38, %rs13, 0;
	mov.u32 	%r1000, %r977;
	mov.u32 	%r1001, %r978;
	mov.u32 	%r1002, %r979;
	mov.u32 	%r1003, %r980;
	mov.u32 	%r1008, %r999;
	mov.u32 	%r1009, %r998;
	@%p38 bra 	$L__BB2_28;
	add.s32 	%r984, %r984, 1;
	setp.ne.s32 	%p39, %r984, 0;
	@%p39 bra 	$L__BB2_23;
	add.s32 	%r1006, %r1006, 1;
	setp.ne.s32 	%p40, %r1006, 0;
	@%p40 bra 	$L__BB2_23;
	add.s32 	%r1005, %r1005, 1;
	setp.eq.s32 	%p41, %r1005, 0;
	selp.u32 	%r467, 1, 0, %p41;
	add.s32 	%r1004, %r1004, %r467;
	mov.b32 	%r1006, 0;
$L__BB2_23:
	mov.b32 	%r468, -766435501;
	mul.hi.u32 	%r469, %r468, %r984;
	mul.lo.s32 	%r470, %r984, -766435501;
	mov.b32 	%r471, -845247145;
	mul.hi.u32 	%r472, %r471, %r1005;
	mul.lo.s32 	%r473, %r1005, -845247145;
	xor.b32  	%r474, %r30, %r472;
	xor.b32  	%r475, %r474, %r1006;
	xor.b32  	%r476, %r469, %r31;
	xor.b32  	%r477, %r476, %r1004;
	mul.hi.u32 	%r478, %r468, %r475;
	mul.lo.s32 	%r479, %r475, -766435501;
	mul.hi.u32 	%r480, %r471, %r477;
	mul.lo.s32 	%r481, %r477, -845247145;
	xor.b32  	%r482, %r473, %r480;
	xor.b32  	%r483, %r482, %r36;
	xor.b32  	%r484, %r470, %r478;
	add.s32 	%r485, %r31, -1150833019;
	xor.b32  	%r486, %r484, %r485;
	mul.hi.u32 	%r487, %r468, %r483;
	mul.lo.s32 	%r488, %r483, -766435501;
	mul.hi.u32 	%r489, %r471, %r486;
	mul.lo.s32 	%r490, %r486, -845247145;
	xor.b32  	%r491, %r481, %r489;
	add.s32 	%r492, %r30, 1013904242;
	xor.b32  	%r493, %r491, %r492;
	xor.b32  	%r494, %r479, %r487;
	add.s32 	%r495, %r31, 1993301258;
	xor.b32  	%r496, %r494, %r495;
	mul.hi.u32 	%r497, %r468, %r493;
	mul.lo.s32 	%r498, %r493, -766435501;
	mul.hi.u32 	%r499, %r471, %r496;
	mul.lo.s32 	%r500, %r496, -845247145;
	xor.b32  	%r501, %r490, %r499;
	add.s32 	%r502, %r30, -626627285;
	xor.b32  	%r503, %r501, %r502;
	xor.b32  	%r504, %r488, %r497;
	xor.b32  	%r505, %r504, %r37;
	mul.hi.u32 	%r506, %r468, %r503;
	mul.lo.s32 	%r507, %r503, -766435501;
	mul.hi.u32 	%r508, %r471, %r505;
	mul.lo.s32 	%r509, %r505, -845247145;
	xor.b32  	%r510, %r500, %r508;
	xor.b32  	%r511, %r510, %r38;
	xor.b32  	%r512, %r498, %r506;
	xor.b32  	%r513, %r512, %r39;
	mul.hi.u32 	%r514, %r468, %r511;
	mul.lo.s32 	%r515, %r511, -766435501;
	mul.hi.u32 	%r516, %r471, %r513;
	mul.lo.s32 	%r517, %r513, -845247145;
	xor.b32  	%r518, %r509, %r516;
	xor.b32  	%r519, %r518, %r40;
	xor.b32  	%r520, %r507, %r514;
	xor.b32  	%r521, %r520, %r41;
	mul.hi.u32 	%r522, %r468, %r519;
	mul.lo.s32 	%r523, %r519, -766435501;
	mul.hi.u32 	%r524, %r471, %r521;
	mul.lo.s32 	%r525, %r521, -845247145;
	xor.b32  	%r526, %r517, %r524;
	xor.b32  	%r527, %r526, %r42;
	xor.b32  	%r528, %r515, %r522;
	xor.b32  	%r529, %r528, %r43;
	mul.hi.u32 	%r530, %r468, %r527;
	mul.lo.s32 	%r531, %r527, -766435501;
	mul.hi.u32 	%r532, %r471, %r529;
	mul.lo.s32 	%r533, %r529, -845247145;
	xor.b32  	%r534, %r525, %r532;
	xor.b32  	%r535, %r534, %r44;
	xor.b32  	%r536, %r523, %r530;
	add.s32 	%r537, %r31, 534103459;
	xor.b32  	%r538, %r536, %r537;
	mul.hi.u32 	%r539, %r468, %r535;
	mul.lo.s32 	%r540, %r535, -766435501;
	mul.hi.u32 	%r541, %r471, %r538;
	mul.lo.s32 	%r542, %r538, -845247145;
	xor.b32  	%r543, %r533, %r541;
	xor.b32  	%r544, %r543, %r45;
	xor.b32  	%r545, %r531, %r539;
	add.s32 	%r546, %r31, -616729560;
	xor.b32  	%r547, %r545, %r546;
	mul.hi.u32 	%r548, %r468, %r544;
	mul.lo.s32 	%r1000, %r544, -766435501;
	mul.hi.u32 	%r549, %r471, %r547;
	mul.lo.s32 	%r1002, %r547, -845247145;
	xor.b32  	%r550, %r542, %r549;
	add.s32 	%r551, %r30, -1879881855;
	xor.b32  	%r1003, %r550, %r551;
	xor.b32  	%r552, %r540, %r548;
	add.s32 	%r553, %r31, -1767562579;
	xor.b32  	%r1001, %r552, %r553;
	setp.eq.s32 	%p42, %r1040, 1;
	@%p42 bra 	$L__BB2_27;
	setp.eq.s32 	%p43, %r1040, 3;
	mov.u32 	%r998, %r1001;
	mov.u32 	%r999, %r1002;
	mov.u32 	%r1008, %r977;
	mov.u32 	%r1009, %r1003;
	@%p43 bra 	$L__BB2_28;
	setp.ne.s32 	%p44, %r1040, 2;
	mov.u32 	%r998, %r977;
	mov.u32 	%r999, %r978;
	mov.u32 	%r1008, %r980;
	mov.u32 	%r1009, %r979;
	@%p44 bra 	$L__BB2_28;
	mov.u32 	%r998, %r1002;
	mov.u32 	%r999, %r1003;
	mov.u32 	%r1008, %r978;
	mov.u32 	%r1009, %r977;
	bra.uni 	$L__BB2_28;
$L__BB2_27:
	mov.u32 	%r998, %r1003;
	mov.u32 	%r999, %r977;
	mov.u32 	%r1008, %r979;
	mov.u32 	%r1009, %r978;
$L__BB2_28:
	xor.b16  	%rs16, %rs16, 1;
	add.s32 	%r139, %r984, 1;
	setp.ne.s32 	%p45, %r139, 0;
	@%p45 bra 	$L__BB2_31;
	add.s32 	%r1006, %r1006, 1;
	setp.ne.s32 	%p46, %r1006, 0;
	@%p46 bra 	$L__BB2_31;
	add.s32 	%r1005, %r1005, 1;
	setp.eq.s32 	%p47, %r1005, 0;
	selp.u32 	%r555, 1, 0, %p47;
	add.s32 	%r1004, %r1004, %r555;
	mov.b32 	%r1006, 0;
$L__BB2_31:
	mov.b32 	%r556, -766435501;
	mul.hi.u32 	%r557, %r556, %r139;
	mul.lo.s32 	%r146, %r139, -766435501;
	mov.b32 	%r558, -845247145;
	mul.hi.u32 	%r559, %r558, %r1005;
	mul.lo.s32 	%r560, %r1005, -845247145;
	xor.b32  	%r561, %r30, %r559;
	xor.b32  	%r562, %r561, %r1006;
	xor.b32  	%r563, %r557, %r31;
	xor.b32  	%r564, %r563, %r1004;
	mul.hi.u32 	%r565, %r556, %r562;
	mul.lo.s32 	%r566, %r562, -766435501;
	mul.hi.u32 	%r567, %r558, %r564;
	mul.lo.s32 	%r568, %r564, -845247145;
	xor.b32  	%r569, %r560, %r567;
	xor.b32  	%r570, %r569, %r36;
	xor.b32  	%r571, %r146, %r565;
	add.s32 	%r572, %r31, -1150833019;
	xor.b32  	%r573, %r571, %r572;
	mul.hi.u32 	%r574, %r556, %r570;
	mul.lo.s32 	%r575, %r570, -766435501;
	mul.hi.u32 	%r576, %r558, %r573;
	mul.lo.s32 	%r577, %r573, -845247145;
	xor.b32  	%r578, %r568, %r576;
	add.s32 	%r579, %r30, 1013904242;
	xor.b32  	%r580, %r578, %r579;
	xor.b32  	%r581, %r566, %r574;
	add.s32 	%r582, %r31, 1993301258;
	xor.b32  	%r583, %r581, %r582;
	mul.hi.u32 	%r584, %r556, %r580;
	mul.lo.s32 	%r585, %r580, -766435501;
	mul.hi.u32 	%r586, %r558, %r583;
	mul.lo.s32 	%r587, %r583, -845247145;
	xor.b32  	%r588, %r577, %r586;
	add.s32 	%r589, %r30, -626627285;
	xor.b32  	%r590, %r588, %r589;
	xor.b32  	%r591, %r575, %r584;
	xor.b32  	%r592, %r591, %r37;
	mul.hi.u32 	%r593, %r556, %r590;
	mul.lo.s32 	%r594, %r590, -766435501;
	mul.hi.u32 	%r595, %r558, %r592;
	mul.lo.s32 	%r596, %r592, -845247145;
	xor.b32  	%r597, %r587, %r595;
	xor.b32  	%r598, %r597, %r38;
	xor.b32  	%r599, %r585, %r593;
	xor.b32  	%r600, %r599, %r39;
	mul.hi.u32 	%r601, %r556, %r598;
	mul.lo.s32 	%r602, %r598, -766435501;
	mul.hi.u32 	%r603, %r558, %r600;
	mul.lo.s32 	%r604, %r600, -845247145;
	xor.b32  	%r605, %r596, %r603;
	xor.b32  	%r606, %r605, %r40;
	xor.b32  	%r607, %r594, %r601;
	xor.b32  	%r608, %r607, %r41;
	mul.hi.u32 	%r609, %r556, %r606;
	mul.lo.s32 	%r610, %r606, -766435501;
	mul.hi.u32 	%r611, %r558, %r608;
	mul.lo.s32 	%r612, %r608, -845247145;
	xor.b32  	%r613, %r604, %r611;
	xor.b32  	%r614, %r613, %r42;
	xor.b32  	%r615, %r602, %r609;
	xor.b32  	%r616, %r615, %r43;
	mul.hi.u32 	%r617, %r556, %r614;
	mul.lo.s32 	%r618, %r614, -766435501;
	mul.hi.u32 	%r619, %r558, %r616;
	mul.lo.s32 	%r620, %r616, -845247145;
	xor.b32  	%r621, %r612, %r619;
	xor.b32  	%r622, %r621, %r44;
	xor.b32  	%r623, %r610, %r617;
	add.s32 	%r624, %r31, 534103459;
	xor.b32  	%r625, %r623, %r624;
	mul.hi.u32 	%r626, %r556, %r622;
	mul.lo.s32 	%r627, %r622, -766435501;
	mul.hi.u32 	%r628, %r558, %r625;
	mul.lo.s32 	%r629, %r625, -845247145;
	xor.b32  	%r630, %r620, %r628;
	xor.b32  	%r147, %r630, %r45;
	xor.b32  	%r631, %r618, %r626;
	add.s32 	%r632, %r31, -616729560;
	xor.b32  	%r633, %r631, %r632;
	mul.hi.u32 	%r634, %r556, %r147;
	mul.hi.u32 	%r635, %r558, %r633;
	mul.lo.s32 	%r148, %r633, -845247145;
	xor.b32  	%r636, %r629, %r635;
	add.s32 	%r637, %r30, -1879881855;
	xor.b32  	%r149, %r636, %r637;
	xor.b32  	%r638, %r627, %r634;
	add.s32 	%r639, %r31, -1767562579;
	xor.b32  	%r150, %r638, %r639;
	setp.eq.s32 	%p48, %r1040, 1;
	@%p48 bra 	$L__BB2_35;
	setp.eq.s32 	%p49, %r1040, 3;
	mov.u32 	%r1013, %r1000;
	mov.u32 	%r1014, %r149;
	mov.u32 	%r1015, %r148;
	mov.u32 	%r1016, %r150;
	@%p49 bra 	$L__BB2_36;
	setp.ne.s32 	%p50, %r1040, 2;
	mov.u32 	%r1013, %r1003;
	mov.u32 	%r1014, %r1002;
	mov.u32 	%r1015, %r1001;
	mov.u32 	%r1016, %r1000;
	@%p50 bra 	$L__BB2_36;
	mov.u32 	%r1013, %r1001;
	mov.u32 	%r1014, %r1000;
	mov.u32 	%r1015, %r149;
	mov.u32 	%r1016, %r148;
	bra.uni 	$L__BB2_36;
$L__BB2_35:
	mov.u32 	%r1013, %r1002;
	mov.u32 	%r1014, %r1001;
	mov.u32 	%r1015, %r1000;
	mov.u32 	%r1016, %r149;
$L__BB2_36:
	add.s32 	%r155, %r984, 2;
	setp.ne.s32 	%p51, %r155, 0;
	@%p51 bra 	$L__BB2_39;
	add.s32 	%r1006, %r1006, 1;
	setp.ne.s32 	%p52, %r1006, 0;
	@%p52 bra 	$L__BB2_39;
	add.s32 	%r1005, %r1005, 1;
	setp.eq.s32 	%p53, %r1005, 0;
	selp.u32 	%r641, 1, 0, %p53;
	add.s32 	%r1004, %r1004, %r641;
	mov.b32 	%r1006, 0;
$L__BB2_39:
	mul.lo.s32 	%r162, %r147, -766435501;
	mov.b32 	%r642, -766435501;
	mul.hi.u32 	%r643, %r642, %r155;
	add.s32 	%r644, %r146, -766435501;
	mov.b32 	%r645, -845247145;
	mul.hi.u32 	%r646, %r645, %r1005;
	mul.lo.s32 	%r647, %r1005, -845247145;
	xor.b32  	%r648, %r30, %r646;
	xor.b32  	%r649, %r648, %r1006;
	xor.b32  	%r650, %r643, %r31;
	xor.b32  	%r651, %r650, %r1004;
	mul.hi.u32 	%r652, %r642, %r649;
	mul.lo.s32 	%r653, %r649, -766435501;
	mul.hi.u32 	%r654, %r645, %r651;
	mul.lo.s32 	%r655, %r651, -845247145;
	xor.b32  	%r656, %r647, %r654;
	xor.b32  	%r657, %r656, %r36;
	xor.b32  	%r658, %r644, %r652;
	add.s32 	%r659, %r31, -1150833019;
	xor.b32  	%r660, %r658, %r659;
	mul.hi.u32 	%r661, %r642, %r657;
	mul.lo.s32 	%r662, %r657, -766435501;
	mul.hi.u32 	%r663, %r645, %r660;
	mul.lo.s32 	%r664, %r660, -845247145;
	xor.b32  	%r665, %r655, %r663;
	add.s32 	%r666, %r30, 1013904242;
	xor.b32  	%r667, %r665, %r666;
	xor.b32  	%r668, %r653, %r661;
	add.s32 	%r669, %r31, 1993301258;
	xor.b32  	%r670, %r668, %r669;
	mul.hi.u32 	%r671, %r642, %r667;
	mul.lo.s32 	%r672, %r667, -766435501;
	mul.hi.u32 	%r673, %r645, %r670;
	mul.lo.s32 	%r674, %r670, -845247145;
	xor.b32  	%r675, %r664, %r673;
	add.s32 	%r676, %r30, -626627285;
	xor.b32  	%r677, %r675, %r676;
	xor.b32  	%r678, %r662, %r671;
	xor.b32  	%r679, %r678, %r37;
	mul.hi.u32 	%r680, %r642, %r677;
	mul.lo.s32 	%r681, %r677, -766435501;
	mul.hi.u32 	%r682, %r645, %r679;
	mul.lo.s32 	%r683, %r679, -845247145;
	xor.b32  	%r684, %r674, %r682;
	xor.b32  	%r685, %r684, %r38;
	xor.b32  	%r686, %r672, %r680;
	xor.b32  	%r687, %r686, %r39;
	mul.hi.u32 	%r688, %r642, %r685;
	mul.lo.s32 	%r689, %r685, -766435501;
	mul.hi.u32 	%r690, %r645, %r687;
	mul.lo.s32 	%r691, %r687, -845247145;
	xor.b32  	%r692, %r683, %r690;
	xor.b32  	%r693, %r692, %r40;
	xor.b32  	%r694, %r681, %r688;
	xor.b32  	%r695, %r694, %r41;
	mul.hi.u32 	%r696, %r642, %r693;
	mul.lo.s32 	%r697, %r693, -766435501;
	mul.hi.u32 	%r698, %r645, %r695;
	mul.lo.s32 	%r699, %r695, -845247145;
	xor.b32  	%r700, %r691, %r698;
	xor.b32  	%r701, %r700, %r42;
	xor.b32  	%r702, %r689, %r696;
	xor.b32  	%r703, %r702, %r43;
	mul.hi.u32 	%r704, %r642, %r701;
	mul.lo.s32 	%r705, %r701, -766435501;
	mul.hi.u32 	%r706, %r645, %r703;
	mul.lo.s32 	%r707, %r703, -845247145;
	xor.b32  	%r708, %r699, %r706;
	xor.b32  	%r709, %r708, %r44;
	xor.b32  	%r710, %r697, %r704;
	add.s32 	%r711, %r31, 534103459;
	xor.b32  	%r712, %r710, %r711;
	mul.hi.u32 	%r713, %r642, %r709;
	mul.lo.s32 	%r714, %r709, -766435501;
	mul.hi.u32 	%r715, %r645, %r712;
	mul.lo.s32 	%r716, %r712, -845247145;
	xor.b32  	%r717, %r707, %r715;
	xor.b32  	%r163, %r717, %r45;
	xor.b32  	%r718, %r705, %r713;
	add.s32 	%r719, %r31, -616729560;
	xor.b32  	%r720, %r718, %r719;
	mul.hi.u32 	%r721, %r642, %r163;
	mul.hi.u32 	%r722, %r645, %r720;
	mul.lo.s32 	%r164, %r720, -845247145;
	xor.b32  	%r723, %r716, %r722;
	add.s32 	%r724, %r30, -1879881855;
	xor.b32  	%r165, %r723, %r724;
	xor.b32  	%r725, %r714, %r721;
	add.s32 	%r726, %r31, -1767562579;
	xor.b32  	%r166, %r725, %r726;
	@%p48 bra 	$L__BB2_43;
	setp.eq.s32 	%p55, %r1040, 3;
	mov.u32 	%r1020, %r162;
	mov.u32 	%r1021, %r165;
	mov.u32 	%r1022, %r164;
	mov.u32 	%r1023, %r166;
	@%p55 bra 	$L__BB2_44;
	setp.ne.s32 	%p56, %r1040, 2;
	mov.u32 	%r1020, %r149;
	mov.u32 	%r1021, %r148;
	mov.u32 	%r1022, %r150;
	mov.u32 	%r1023, %r162;
	@%p56 bra 	$L__BB2_44;
	mov.u32 	%r1020, %r150;
	mov.u32 	%r1021, %r162;
	mov.u32 	%r1022, %r165;
	mov.u32 	%r1023, %r164;
	bra.uni 	$L__BB2_44;
$L__BB2_43:
	mov.u32 	%r1020, %r148;
	mov.u32 	%r1021, %r150;
	mov.u32 	%r1022, %r162;
	mov.u32 	%r1023, %r165;
$L__BB2_44:
	and.b32  	%r727, %r1014, %r1013;
	and.b32  	%r728, %r727, %r1015;
	and.b32  	%r729, %r728, %r1016;
	and.b32  	%r730, %r729, %r1020;
	and.b32  	%r731, %r730, %r1021;
	and.b32  	%r732, %r731, %r1022;
	and.b32  	%r733, %r732, %r1023;
	not.b32 	%r734, %r1008;
	and.b32  	%r735, %r115, %r734;
	and.b32  	%r736, %r1008, %r114;
	or.b32  	%r737, %r736, %r735;
	xor.b32  	%r171, %r733, %r737;
	and.b32  	%r738, %r1009, %r114;
	not.b32 	%r739, %r1009;
	and.b32  	%r740, %r115, %r739;
	or.b32  	%r172, %r738, %r740;
	add.s32 	%r173, %r984, 3;
	setp.ne.s32 	%p57, %r173, 0;
	@%p57 bra 	$L__BB2_47;
	add.s32 	%r1006, %r1006, 1;
	setp.ne.s32 	%p58, %r1006, 0;
	@%p58 bra 	$L__BB2_47;
	add.s32 	%r1005, %r1005, 1;
	setp.eq.s32 	%p59, %r1005, 0;
	selp.u32 	%r742, 1, 0, %p59;
	add.s32 	%r1004, %r1004, %r742;
	mov.b32 	%r1006, 0;
$L__BB2_47:
	mul.lo.s32 	%r180, %r163, -766435501;
	mov.b32 	%r743, -766435501;
	mul.hi.u32 	%r744, %r743, %r173;
	add.s32 	%r745, %r146, -1532871002;
	mov.b32 	%r746, -845247145;
	mul.hi.u32 	%r747, %r746, %r1005;
	mul.lo.s32 	%r748, %r1005, -845247145;
	xor.b32  	%r749, %r30, %r747;
	xor.b32  	%r750, %r749, %r1006;
	xor.b32  	%r751, %r744, %r31;
	xor.b32  	%r752, %r751, %r1004;
	mul.hi.u32 	%r753, %r743, %r750;
	mul.lo.s32 	%r754, %r750, -766435501;
	mul.hi.u32 	%r755, %r746, %r752;
	mul.lo.s32 	%r756, %r752, -845247145;
	xor.b32  	%r757, %r748, %r755;
	xor.b32  	%r758, %r757, %r36;
	xor.b32  	%r759, %r745, %r753;
	add.s32 	%r760, %r31, -1150833019;
	xor.b32  	%r761, %r759, %r760;
	mul.hi.u32 	%r762, %r743, %r758;
	mul.lo.s32 	%r763, %r758, -766435501;
	mul.hi.u32 	%r764, %r746, %r761;
	mul.lo.s32 	%r765, %r761, -845247145;
	xor.b32  	%r766, %r756, %r764;
	add.s32 	%r767, %r30, 1013904242;
	xor.b32  	%r768, %r766, %r767;
	xor.b32  	%r769, %r754, %r762;
	add.s32 	%r770, %r31, 1993301258;
	xor.b32  	%r771, %r769, %r770;
	mul.hi.u32 	%r772, %r743, %r768;
	mul.lo.s32 	%r773, %r768, -766435501;
	mul.hi.u32 	%r774, %r746, %r771;
	mul.lo.s32 	%r775, %r771, -845247145;
	xor.b32  	%r776, %r765, %r774;
	add.s32 	%r777, %r30, -626627285;
	xor.b32  	%r778, %r776, %r777;
	xor.b32  	%r779, %r763, %r772;
	xor.b32  	%r780, %r779, %r37;
	mul.hi.u32 	%r781, %r743, %r778;
	mul.lo.s32 	%r782, %r778, -766435501;
	mul.hi.u32 	%r783, %r746, %r780;
	mul.lo.s32 	%r784, %r780, -845247145;
	xor.b32  	%r785, %r775, %r783;
	xor.b32  	%r786, %r785, %r38;
	xor.b32  	%r787, %r773, %r781;
	xor.b32  	%r788, %r787, %r39;
	mul.hi.u32 	%r789, %r743, %r786;
	mul.lo.s32 	%r790, %r786, -766435501;
	mul.hi.u32 	%r791, %r746, %r788;
	mul.lo.s32 	%r792, %r788, -845247145;
	xor.b32  	%r793, %r784, %r791;
	xor.b32  	%r794, %r793, %r40;
	xor.b32  	%r795, %r782, %r789;
	xor.b32  	%r796, %r795, %r41;
	mul.hi.u32 	%r797, %r743, %r794;
	mul.lo.s32 	%r798, %r794, -766435501;
	mul.hi.u32 	%r799, %r746, %r796;
	mul.lo.s32 	%r800, %r796, -845247145;
	xor.b32  	%r801, %r792, %r799;
	xor.b32  	%r802, %r801, %r42;
	xor.b32  	%r803, %r790, %r797;
	xor.b32  	%r804, %r803, %r43;
	mul.hi.u32 	%r805, %r743, %r802;
	mul.lo.s32 	%r806, %r802, -766435501;
	mul.hi.u32 	%r807, %r746, %r804;
	mul.lo.s32 	%r808, %r804, -845247145;
	xor.b32  	%r809, %r800, %r807;
	xor.b32  	%r810, %r809, %r44;
	xor.b32  	%r811, %r798, %r805;
	add.s32 	%r812, %r31, 534103459;
	xor.b32  	%r813, %r811, %r812;
	mul.hi.u32 	%r814, %r743, %r810;
	mul.lo.s32 	%r815, %r810, -766435501;
	mul.hi.u32 	%r816, %r746, %r813;
	mul.lo.s32 	%r817, %r813, -845247145;
	xor.b32  	%r818, %r808, %r816;
	xor.b32  	%r181, %r818, %r45;
	xor.b32  	%r819, %r806, %r814;
	add.s32 	%r820, %r31, -616729560;
	xor.b32  	%r821, %r819, %r820;
	mul.hi.u32 	%r822, %r743, %r181;
	mul.hi.u32 	%r823, %r746, %r821;
	mul.lo.s32 	%r182, %r821, -845247145;
	xor.b32  	%r824, %r817, %r823;
	add.s32 	%r825, %r30, -1879881855;
	xor.b32  	%r183, %r824, %r825;
	xor.b32  	%r826, %r815, %r822;
	add.s32 	%r827, %r31, -1767562579;
	xor.b32  	%r184, %r826, %r827;
	@%p48 bra 	$L__BB2_51;
	setp.eq.s32 	%p61, %r1040, 3;
	mov.u32 	%r1027, %r180;
	mov.u32 	%r1028, %r183;
	mov.u32 	%r1029, %r182;
	mov.u32 	%r1030, %r184;
	@%p61 bra 	$L__BB2_52;
	setp.ne.s32 	%p62, %r1040, 2;
	mov.u32 	%r1027, %r165;
	mov.u32 	%r1028, %r164;
	mov.u32 	%r1029, %r166;
	mov.u32 	%r1030, %r180;
	@%p62 bra 	$L__BB2_52;
	mov.u32 	%r1027, %r166;
	mov.u32 	%r1028, %r180;
	mov.u32 	%r1029, %r183;
	mov.u32 	%r1030, %r182;
	bra.uni 	$L__BB2_52;
$L__BB2_51:
	mov.u32 	%r1027, %r164;
	mov.u32 	%r1028, %r166;
	mov.u32 	%r1029, %r180;
	mov.u32 	%r1030, %r183;
$L__BB2_52:
	add.s32 	%r984, %r984, 4;
	setp.ne.s32 	%p63, %r984, 0;
	@%p63 bra 	$L__BB2_55;
	add.s32 	%r1006, %r1006, 1;
	setp.ne.s32 	%p64, %r1006, 0;
	@%p64 bra 	$L__BB2_55;
	add.s32 	%r1005, %r1005, 1;
	setp.eq.s32 	%p65, %r1005, 0;
	selp.u32 	%r829, 1, 0, %p65;
	add.s32 	%r1004, %r1004, %r829;
	mov.b32 	%r1006, 0;
$L__BB2_55:
	mul.lo.s32 	%r196, %r181, -766435501;
	mov.b32 	%r830, -766435501;
	mul.hi.u32 	%r831, %r830, %r984;
	add.s32 	%r832, %r146, 1995660793;
	mov.b32 	%r833, -845247145;
	mul.hi.u32 	%r834, %r833, %r1005;
	mul.lo.s32 	%r835, %r1005, -845247145;
	xor.b32  	%r836, %r30, %r834;
	xor.b32  	%r837, %r836, %r1006;
	xor.b32  	%r838, %r831, %r31;
	xor.b32  	%r839, %r838, %r1004;
	mul.hi.u32 	%r840, %r830, %r837;
	mul.lo.s32 	%r841, %r837, -766435501;
	mul.hi.u32 	%r842, %r833, %r839;
	mul.lo.s32 	%r843, %r839, -845247145;
	xor.b32  	%r844, %r835, %r842;
	xor.b32  	%r845, %r844, %r36;
	xor.b32  	%r846, %r832, %r840;
	add.s32 	%r847, %r31, -1150833019;
	xor.b32  	%r848, %r846, %r847;
	mul.hi.u32 	%r849, %r830, %r845;
	mul.lo.s32 	%r850, %r845, -766435501;
	mul.hi.u32 	%r851, %r833, %r848;
	mul.lo.s32 	%r852, %r848, -845247145;
	xor.b32  	%r853, %r843, %r851;
	add.s32 	%r854, %r30, 1013904242;
	xor.b32  	%r855, %r853, %r854;
	xor.b32  	%r856, %r841, %r849;
	add.s32 	%r857, %r31, 1993301258;
	xor.b32  	%r858, %r856, %r857;
	mul.hi.u32 	%r859, %r830, %r855;
	mul.lo.s32 	%r860, %r855, -766435501;
	mul.hi.u32 	%r861, %r833, %r858;
	mul.lo.s32 	%r862, %r858, -845247145;
	xor.b32  	%r863, %r852, %r861;
	add.s32 	%r864, %r30, -626627285;
	xor.b32  	%r865, %r863, %r864;
	xor.b32  	%r866, %r850, %r859;
	xor.b32  	%r867, %r866, %r37;
	mul.hi.u32 	%r868, %r830, %r865;
	mul.lo.s32 	%r869, %r865, -766435501;
	mul.hi.u32 	%r870, %r833, %r867;
	mul.lo.s32 	%r871, %r867, -845247145;
	xor.b32  	%r872, %r862, %r870;
	xor.b32  	%r873, %r872, %r38;
	xor.b32  	%r874, %r860, %r868;
	xor.b32  	%r875, %r874, %r39;
	mul.hi.u32 	%r876, %r830, %r873;
	mul.lo.s32 	%r877, %r873, -766435501;
	mul.hi.u32 	%r878, %r833, %r875;
	mul.lo.s32 	%r879, %r875, -845247145;
	xor.b32  	%r880, %r871, %r878;
	xor.b32  	%r881, %r880, %r40;
	xor.b32  	%r882, %r869, %r876;
	xor.b32  	%r883, %r882, %r41;
	mul.hi.u32 	%r884, %r830, %r881;
	mul.lo.s32 	%r885, %r881, -766435501;
	mul.hi.u32 	%r886, %r833, %r883;
	mul.lo.s32 	%r887, %r883, -845247145;
	xor.b32  	%r888, %r879, %r886;
	xor.b32  	%r889, %r888, %r42;
	xor.b32  	%r890, %r877, %r884;
	xor.b32  	%r891, %r890, %r43;
	mul.hi.u32 	%r892, %r830, %r889;
	mul.lo.s32 	%r893, %r889, -766435501;
	mul.hi.u32 	%r894, %r833, %r891;
	mul.lo.s32 	%r895, %r891, -845247145;
	xor.b32  	%r896, %r887, %r894;
	xor.b32  	%r897, %r896, %r44;
	xor.b32  	%r898, %r885, %r892;
	add.s32 	%r899, %r31, 534103459;
	xor.b32  	%r900, %r898, %r899;
	mul.hi.u32 	%r901, %r830, %r897;
	mul.lo.s32 	%r902, %r897, -766435501;
	mul.hi.u32 	%r903, %r833, %r900;
	mul.lo.s32 	%r904, %r900, -845247145;
	xor.b32  	%r905, %r895, %r903;
	xor.b32  	%r906, %r905, %r45;
	xor.b32  	%r907, %r893, %r901;
	add.s32 	%r908, %r31, -616729560;
	xor.b32  	%r909, %r907, %r908;
	mul.hi.u32 	%r910, %r830, %r906;
	mul.lo.s32 	%r977, %r906, -766435501;
	mul.hi.u32 	%r911, %r833, %r909;
	mul.lo.s32 	%r979, %r909, -845247145;
	xor.b32  	%r912, %r904, %r911;
	add.s32 	%r913, %r30, -1879881855;
	xor.b32  	%r980, %r912, %r913;
	xor.b32  	%r914, %r902, %r910;
	add.s32 	%r915, %r31, -1767562579;
	xor.b32  	%r978, %r914, %r915;
	@%p48 bra 	$L__BB2_59;
	setp.eq.s32 	%p67, %r1040, 3;
	mov.u32 	%r1034, %r196;
	mov.u32 	%r1035, %r980;
	mov.u32 	%r1036, %r979;
	mov.u32 	%r1037, %r978;
	@%p67 bra 	$L__BB2_60;
	setp.ne.s32 	%p68, %r1040, 2;
	mov.u32 	%r1034, %r183;
	mov.u32 	%r1035, %r182;
	mov.u32 	%r1036, %r184;
	mov.u32 	%r1037, %r196;
	@%p68 bra 	$L__BB2_60;
	mov.u32 	%r1034, %r184;
	mov.u32 	%r1035, %r196;
	mov.u32 	%r1036, %r980;
	mov.u32 	%r1037, %r979;
	bra.uni 	$L__BB2_60;
$L__BB2_59:
	mov.u32 	%r1034, %r182;
	mov.u32 	%r1035, %r184;
	mov.u32 	%r1036, %r196;
	mov.u32 	%r1037, %r980;
$L__BB2_60:
	and.b32  	%r916, %r1028, %r1027;
	and.b32  	%r917, %r916, %r1029;
	and.b32  	%r918, %r917, %r1030;
	and.b32  	%r919, %r918, %r1034;
	and.b32  	%r920, %r919, %r1035;
	and.b32  	%r921, %r920, %r1036;
	and.b32  	%r922, %r921, %r1037;
	xor.b32  	%r923, %r922, %r172;
	st.shared.u32 	[%r957+-128], %r171;
	st.shared.u32 	[%r957], %r923;
	add.s32 	%r960, %r960, %r47;
	add.s32 	%r957, %r957, %r48;
	setp.lt.u32 	%p69, %r960, 128;
	@%p69 bra 	$L__BB2_8;
$L__BB2_61:
	add.s32 	%r945, %r945, 1;
	not.pred 	%p74, %p74;
	setp.ne.s32 	%p70, %r945, 1000000;
	@%p70 bra 	$L__BB2_6;
	ld.param.u64 	%rd37, [_Z10testKernelPjP24curandStatePhilox4_32_10_param_0];
	cvta.to.global.u64 	%rd7, %rd37;
	mov.u32 	%r924, %ctaid.x;
	shl.b32 	%r221, %r924, 12;
	setp.eq.s16 	%p71, %rs1, 2;
	st.global.v4.u32 	[%rd6], {%r984, %r1006, %r1005, %r1004};
	st.global.v4.u32 	[%rd6+16], {%r980, %r979, %r978, %r977};
	st.global.v4.u32 	[%rd6+32], {%r30, %r31, %r1040, %r29};
	st.global.v2.u32 	[%rd6+48], {%r33, %r34};
	st.global.f64 	[%rd6+56], %fd1;
	@%p71 bra 	$L__BB2_65;
	add.s32 	%r925, %r1059, %r221;
	mul.wide.u32 	%rd28, %r925, 4;
	add.s64 	%rd39, %rd7, %rd28;
	mul.wide.u32 	%rd9, %r2, 4;
	shl.b32 	%r926, %r1059, 2;
	mov.u32 	%r927, smem;
	add.s32 	%r1052, %r927, %r926;
	neg.s32 	%r1051, %r5;
	mad.lo.s32 	%r1059, %r2, %r5, %r1059;
$L__BB2_64:
	.pragma "nounroll";
	ld.shared.u32 	%r928, [%r1052];
	st.global.u32 	[%rd39], %r928;
	add.s64 	%rd39, %rd39, %rd9;
	add.s32 	%r1052, %r1052, %r16;
	add.s32 	%r1051, %r1051, 1;
	setp.ne.s32 	%p72, %r1051, 0;
	@%p72 bra 	$L__BB2_64;
$L__BB2_65:
	add.s32 	%r1055, %r1059, %r221;
	add.s32 	%r1058, %r1055, %r2;
	shl.b32 	%r929, %r2, 1;
	add.s32 	%r1057, %r1055, %r929;
	mad.lo.s32 	%r1056, %r2, 3, %r1055;
	shl.b32 	%r930, %r1059, 2;
	mov.u32 	%r931, smem;
	add.s32 	%r1054, %r931, %r930;
	shl.b32 	%r235, %r2, 4;
	shl.b32 	%r236, %r2, 3;
	mul.lo.s32 	%r237, %r2, 12;
$L__BB2_66:
	ld.shared.u32 	%r932, [%r1054];
	mul.wide.u32 	%rd29, %r1055, 4;
	add.s64 	%rd30, %rd7, %rd29;
	st.global.u32 	[%rd30], %r932;
	add.s32 	%r933, %r1054, %r16;
	ld.shared.u32 	%r934, [%r933];
	mul.wide.u32 	%rd31, %r1058, 4;
	add.s64 	%rd32, %rd7, %rd31;
	st.global.u32 	[%rd32], %r934;
	add.s32 	%r935, %r1054, %r236;
	ld.shared.u32 	%r936, [%r935];
	mul.wide.u32 	%rd33, %r1057, 4;
	add.s64 	%rd34, %rd7, %rd33;
	st.global.u32 	[%rd34], %r936;
	add.s32 	%r937, %r1054, %r237;
	ld.shared.u32 	%r938, [%r937];
	mul.wide.u32 	%rd35, %r1056, 4;
	add.s64 	%rd36, %rd7, %rd35;
	st.global.u32 	[%rd36], %r938;
	add.s32 	%r1059, %r1059, %r16;
	add.s32 	%r1058, %r1058, %r16;
	add.s32 	%r1057, %r1057, %r16;
	add.s32 	%r1056, %r1056, %r16;
	add.s32 	%r1055, %r1055, %r16;
	add.s32 	%r1054, %r1054, %r235;
	setp.lt.u32 	%p73, %r1059, 4096;
	@%p73 bra 	$L__BB2_66;
	ret;

}


// ===== COMPILED SASS (sm_100) =====

	.target	sm_100

	.elftype	@"ET_EXEC"


//--------------------- .note.nv.tkinfo           --------------------------
	.section	.note.nv.tkinfo,"",@"SHT_NOTE"
	.sectionflags	@"SHF_NOTE_NV_TKINFO"
	.tkinfo
        /*0018*/ 	.word	0x00000002
        /*0030*/ 	.string	""
        /*0030*/ 	.string	"ptxas"
        /*0030*/ 	.string	"Cuda compilation tools, release 13.0, V13.0.88"
        /*0030*/ 	.string	"Build cuda_13.0.r13.0/compiler.36424714_0"
        /*0030*/ 	.string	"-arch sm_100 -m 64 "



//--------------------- .note.nv.cuinfo           --------------------------
	.section	.note.nv.cuinfo,"",@"SHT_NOTE"
	.sectionflags	@"SHF_NOTE_NV_CUINFO"
        /*0018*/ 	.short	0x0002
        /*001a*/ 	.short	0x0064
        /*001c*/ 	.short	0x0082
	.zero		2


//--------------------- .nv.info                  --------------------------
	.section	.nv.info,"",@"SHT_CUDA_INFO"
	.align	4


	//----- nvinfo : EIATTR_REGCOUNT
	.align		4
        /*0000*/ 	.byte	0x04, 0x2f
        /*0002*/ 	.short	(.L_11 - .L_10)
	.align		4
.L_10:
        /*0004*/ 	.word	index@(_Z12setup_kernelP24curandStatePhilox4_32_10)
        /*0008*/ 	.word	0x00000016


	//----- nvinfo : EIATTR_FRAME_SIZE
	.align		4
.L_11:
        /*000c*/ 	.byte	0x04, 0x11
        /*000e*/ 	.short	(.L_13 - .L_12)
	.align		4
.L_12:
        /*0010*/ 	.word	index@(_Z12setup_kernelP24curandStatePhilox4_32_10)
        /*0014*/ 	.word	0x00000000


	//----- nvinfo : EIATTR_REGCOUNT
	.align		4
.L_13:
        /*0018*/ 	.byte	0x04, 0x2f
        /*001a*/ 	.short	(.L_15 - .L_14)
	.align		4
.L_14:
        /*001c*/ 	.word	index@(_Z21initializePopulationsPjP24curandStatePhilox4_32_10)
        /*0020*/ 	.word	0x00000026


	//----- nvinfo : EIATTR_FRAME_SIZE
	.align		4
.L_15:
        /*0024*/ 	.byte	0x04, 0x11
        /*0026*/ 	.short	(.L_17 - .L_16)
	.align		4
.L_16:
        /*0028*/ 	.word	index@(_Z21initializePopulationsPjP24curandStatePhilox4_32_10)
        /*002c*/ 	.word	0x00000000


	//----- nvinfo : EIATTR_REGCOUNT
	.align		4
.L_17:
        /*0030*/ 	.byte	0x04, 0x2f
        /*0032*/ 	.short	(.L_19 - .L_18)
	.align		4
.L_18:
        /*0034*/ 	.word	index@(_Z10testKernelPjP24curandStatePhilox4_32_10)
        /*0038*/ 	.word	0x0000004d


	//----- nvinfo : EIATTR_FRAME_SIZE
	.align		4
.L_19:
        /*003c*/ 	.byte	0x04, 0x11
        /*003e*/ 	.short	(.L_21 - .L_20)
	.align		4
.L_20:
        /*0040*/ 	.word	index@($__internal_0_$__cuda_sm20_div_u16)
        /*0044*/ 	.word	0x00000000


	//----- nvinfo : EIATTR_FRAME_SIZE
	.align		4
.L_21:
        /*0048*/ 	.byte	0x04, 0x11
        /*004a*/ 	.short	(.L_23 - .L_22)
	.align		4
.L_22:
        /*004c*/ 	.word	index@(_Z10testKernelPjP24curandStatePhilox4_32_10)
        /*0050*/ 	.word	0x00000000


	//----- nvinfo : EIATTR_MIN_STACK_SIZE
	.align		4
.L_23:
        /*0054*/ 	.byte	0x04, 0x12
        /*0056*/ 	.short	(.L_25 - .L_24)
	.align		4
.L_24:
        /*0058*/ 	.word	index@(_Z10testKernelPjP24curandStatePhilox4_32_10)
        /*005c*/ 	.word	0x00000000


	//----- nvinfo : EIATTR_MIN_STACK_SIZE
	.align		4
.L_25:
        /*0060*/ 	.byte	0x04, 0x12
        /*0062*/ 	.short	(.L_27 - .L_26)
	.align		4
.L_26:
        /*0064*/ 	.word	index@(_Z21initializePopulationsPjP24curandStatePhilox4_32_10)
        /*0068*/ 	.word	0x00000000


	//----- nvinfo : EIATTR_MIN_STACK_SIZE
	.align		4
.L_27:
        /*006c*/ 	.byte	0x04, 0x12
        /*006e*/ 	.short	(.L_29 - .L_28)
	.align		4
.L_28:
        /*0070*/ 	.word	index@(_Z12setup_kernelP24curandStatePhilox4_32_10)
        /*0074*/ 	.word	0x00000000
.L_29:


//--------------------- .nv.compat                --------------------------
	.section	.nv.compat,"",@"SHT_CUDA_COMPAT_INFO"
	.align	4
        /*0000*/ 	.byte	0x02, 0x09, 0x00, 0x00, 0x02, 0x02, 0x01, 0x00, 0x02, 0x05, 0x05, 0x00, 0x03, 0x07, 0x01, 0x01
        /*0010*/ 	.byte	0x02, 0x03, 0x00, 0x00, 0x02, 0x06, 0x01, 0x00, 0x04, 0x0b, 0x08, 0x00, 0x01, 0x00, 0x00, 0x00
        /*0020*/ 	.byte	0x00, 0x00, 0x00, 0x00


//--------------------- .nv.info._Z10testKernelPjP24curandStatePhilox4_32_10 --------------------------
	.section	.nv.info._Z10testKernelPjP24curandStatePhilox4_32_10,"",@"SHT_CUDA_INFO"
	.sectionflags	@""
	.align	4


	//----- nvinfo : EIATTR_CUDA_API_VERSION
	.align		4
        /*0000*/ 	.byte	0x04, 0x37
        /*0002*/ 	.short	(.L_31 - .L_30)
.L_30:
        /*0004*/ 	.word	0x00000082


	//----- nvinfo : EIATTR_KPARAM_INFO
	.align		4
.L_31:
        /*0008*/ 	.byte	0x04, 0x17
        /*000a*/ 	.short	(.L_33 - .L_32)
.L_32:
        /*000c*/ 	.word	0x00000000
        /*0010*/ 	.short	0x0001
        /*0012*/ 	.short	0x0008
        /*0014*/ 	.byte	0x00, 0xf5, 0x21, 0x00


	//----- nvinfo : EIATTR_KPARAM_INFO
	.align		4
.L_33:
        /*0018*/ 	.byte	0x04, 0x17
        /*001a*/ 	.short	(.L_35 - .L_34)
.L_34:
        /*001c*/ 	.word	0x00000000
        /*0020*/ 	.short	0x0000
        /*0022*/ 	.short	0x0000
        /*0024*/ 	.byte	0x00, 0xf5, 0x21, 0x00


	//----- nvinfo : EIATTR_SPARSE_MMA_MASK
	.align		4
.L_35:
        /*0028*/ 	.byte	0x03, 0x50
        /*002a*/ 	.short	0x0000


	//----- nvinfo : EIATTR_MAXREG_COUNT
	.align		4
        /*002c*/ 	.byte	0x03, 0x1b
        /*002e*/ 	.short	0x00ff


	//----- nvinfo : EIATTR_MERCURY_ISA_VERSION
	.align		4
        /*0030*/ 	.byte	0x03, 0x5f
        /*0032*/ 	.short	0x0101


	//----- nvinfo : EIATTR_COOP_GROUP_MASK_REGIDS
	.align		4
        /*0034*/ 	.byte	0x04, 0x29
        /*0036*/ 	.short	(.L_37 - .L_36)


	//   ....[0]....
.L_36:
        /*0038*/ 	.word	0xffffffff


	//   ....[1]....
        /*003c*/ 	.word	0xffffffff


	//   ....[2]....
        /*0040*/ 	.word	0xffffffff


	//   ....[3]....
        /*0044*/ 	.word	0xffffffff


	//   ....[4]....
        /*0048*/ 	.word	0xffffffff


	//   ....[5]....
        /*004c*/ 	.word	0xffffffff


	//   ....[6]....
        /*0050*/ 	.word	0xffffffff


	//   ....[7]....
        /*0054*/ 	.word	0xffffffff


	//   ....[8]....
        /*0058*/ 	.word	0xffffffff


	//   ....[9]....
        /*005c*/ 	.word	0xffffffff


	//   ....[10]....
        /*0060*/ 	.word	0xffffffff


	//   ....[11]....
        /*0064*/ 	.word	0xffffffff


	//   ....[12]....
        /*0068*/ 	.word	0xffffffff


	//   ....[13]....
        /*006c*/ 	.word	0xffffffff


	//   ....[14]....
        /*0070*/ 	.word	0xffffffff


	//   ....[15]....
        /*0074*/ 	.word	0xffffffff


	//   ....[16]....
        /*0078*/ 	.word	0xffffffff


	//   ....[17]....
        /*007c*/ 	.word	0xffffffff


	//   ....[18]....
        /*0080*/ 	.word	0xffffffff


	//   ....[19]....
        /*0084*/ 	.word	0xffffffff


	//   ....[20]....
        /*0088*/ 	.word	0xffffffff


	//----- nvinfo : EIATTR_COOP_GROUP_INSTR_OFFSETS
	.align		4
.L_37:
        /*008c*/ 	.byte	0x04, 0x28
        /*008e*/ 	.short	(.L_39 - .L_38)


	//   ....[0]....
.L_38:
        /*0090*/ 	.word	0x00000d10


	//   ....[1]....
        /*0094*/ 	.word	0x00000f10


	//   ....[2]....
        /*0098*/ 	.word	0x00000f30


	//   ....[3]....
        /*009c*/ 	.word	0x00000f50


	//   ....[4]....
        /*00a0*/ 	.word	0x00000f60


	//   ....[5]....
        /*00a4*/ 	.word	0x00000f90


	//   ....[6]....
        /*00a8*/ 	.word	0x00000fa0


	//   ....[7]....
        /*00ac*/ 	.word	0x00000fc0


	//   ....[8]....
        /*00b0*/ 	.word	0x00000fe0


	//   ....[9]....
        /*00b4*/ 	.word	0x00001010


	//   ....[10]....
        /*00b8*/ 	.word	0x00001020


	//   ....[11]....
        /*00bc*/ 	.word	0x00001050


	//   ....[12]....
        /*00c0*/ 	.word	0x00001060


	//   ....[13]....
        /*00c4*/ 	.word	0x00001090


	//   ....[14]....
        /*00c8*/ 	.word	0x000010b0


	//   ....[15]....
        /*00cc*/ 	.word	0x000010d0


	//   ....[16]....
        /*00d0*/ 	.word	0x000010e0


	//   ....[17]....
        /*00d4*/ 	.word	0x00001100


	//   ....[18]....
        /*00d8*/ 	.word	0x00001130


	//   ....[19]....
        /*00dc*/ 	.word	0x00001150


	//   ....[20]....
        /*00e0*/ 	.word	0x00001160


	//----- nvinfo : EIATTR_VRC_CTA_INIT_COUNT
	.align		4
.L_39:
        /*00e4*/ 	.byte	0x02, 0x4a
	.zero		1
	.zero		1


	//----- nvinfo : EIATTR_EXIT_INSTR_OFFSETS
	.align		4
        /*00e8*/ 	.byte	0x04, 0x1c
        /*00ea*/ 	.short	(.L_41 - .L_40)


	//   ....[0]....
.L_40:
        /*00ec*/ 	.word	0x00003120


	//----- nvinfo : EIATTR_CRS_STACK_SIZE
	.align		4
.L_41:
        /*00f0*/ 	.byte	0x04, 0x1e
        /*00f2*/ 	.short	(.L_43 - .L_42)
.L_42:
        /*00f4*/ 	.word	0x00000000


	//----- nvinfo : EIATTR_CBANK_PARAM_SIZE
	.align		4
.L_43:
        /*00f8*/ 	.byte	0x03, 0x19
        /*00fa*/ 	.short	0x0010


	//----- nvinfo : EIATTR_PARAM_CBANK
	.align		4
        /*00fc*/ 	.byte	0x04, 0x0a
        /*00fe*/ 	.short	(.L_45 - .L_44)
	.align		4
.L_44:
        /*0100*/ 	.word	index@(.nv.constant0._Z10testKernelPjP24curandStatePhilox4_32_10)
        /*0104*/ 	.short	0x0380
        /*0106*/ 	.short	0x0010


	//----- nvinfo : EIATTR_SW_WAR
	.align		4
.L_45:
        /*0108*/ 	.byte	0x04, 0x36
        /*010a*/ 	.short	(.L_47 - .L_46)
.L_46:
        /*010c*/ 	.word	0x00000008
.L_47:


//--------------------- .nv.info._Z21initializePopulationsPjP24curandStatePhilox4_32_10 --------------------------
	.section	.nv.info._Z21initializePopulationsPjP24curandStatePhilox4_32_10,"",@"SHT_CUDA_INFO"
	.sectionflags	@""
	.align	4


	//----- nvinfo : EIATTR_CUDA_API_VERSION
	.align		4
        /*0000*/ 	.byte	0x04, 0x37
        /*0002*/ 	.short	(.L_49 - .L_48)
.L_48:
        /*0004*/ 	.word	0x00000082


	//----- nvinfo : EIATTR_KPARAM_INFO
	.align		4
.L_49:
        /*0008*/ 	.byte	0x04, 0x17
        /*000a*/ 	.short	(.L_51 - .L_50)
.L_50:
        /*000c*/ 	.word	0x00000000
        /*0010*/ 	.short	0x0001
        /*0012*/ 	.short	0x0008
        /*0014*/ 	.byte	0x00, 0xf5, 0x21, 0x00


	//----- nvinfo : EIATTR_KPARAM_INFO
	.align		4
.L_51:
        /*0018*/ 	.byte	0x04, 0x17
        /*001a*/ 	.short	(.L_53 - .L_52)
.L_52:
        /*001c*/ 	.word	0x00000000
        /*0020*/ 	.short	0x0000
        /*0022*/ 	.short	0x0000
        /*0024*/ 	.byte	0x00, 0xf5, 0x21, 0x00


	//----- nvinfo : EIATTR_SPARSE_MMA_MASK
	.align		4
.L_53:
        /*0028*/ 	.byte	0x03, 0x50
        /*002a*/ 	.short	0x0000


	//----- nvinfo : EIATTR_MAXREG_COUNT
	.align		4
        /*002c*/ 	.byte	0x03, 0x1b
        /*002e*/ 	.short	0x00ff


	//----- nvinfo : EIATTR_MERCURY_ISA_VERSION
	.align		4
        /*0030*/ 	.byte	0x03, 0x5f
        /*0032*/ 	.short	0x0101


	//----- nvinfo : EIATTR_VRC_CTA_INIT_COUNT
	.align		4
        /*0034*/ 	.byte	0x02, 0x4a
	.zero		1
	.zero		1


	//----- nvinfo : EIATTR_EXIT_INSTR_OFFSETS
	.align		4
        /*0038*/ 	.byte	0x04, 0x1c
        /*003a*/ 	.short	(.L_55 - .L_54)


	//   ....[0]....
.L_54:
        /*003c*/ 	.word	0x00000780


	//----- nvinfo : EIATTR_CRS_STACK_SIZE
	.align		4
.L_55:
        /*0040*/ 	.byte	0x04, 0x1e
        /*0042*/ 	.short	(.L_57 - .L_56)
.L_56:
        /*0044*/ 	.word	0x00000000


	//----- nvinfo : EIATTR_CBANK_PARAM_SIZE
	.align		4
.L_57:
        /*0048*/ 	.byte	0x03, 0x19
        /*004a*/ 	.short	0x0010


	//----- nvinfo : EIATTR_PARAM_CBANK
	.align		4
        /*004c*/ 	.byte	0x04, 0x0a
        /*004e*/ 	.short	(.L_59 - .L_58)
	.align		4
.L_58:
        /*0050*/ 	.word	index@(.nv.constant0._Z21initializePopulationsPjP24curandStatePhilox4_32_10)
        /*0054*/ 	.short	0x0380
        /*0056*/ 	.short	0x0010


	//----- nvinfo : EIATTR_SW_WAR
	.align		4
.L_59:
        /*0058*/ 	.byte	0x04, 0x36
        /*005a*/ 	.short	(.L_61 - .L_60)
.L_60:
        /*005c*/ 	.word	0x00000008
.L_61:


//--------------------- .nv.info._Z12setup_kernelP24curandStatePhilox4_32_10 --------------------------
	.section	.nv.info._Z12setup_kernelP24curandStatePhilox4_32_10,"",@"SHT_CUDA_INFO"
	.sectionflags	@""
	.align	4


	//----- nvinfo : EIATTR_CUDA_API_VERSION
	.align		4
        /*0000*/ 	.byte	0x04, 0x37
        /*0002*/ 	.short	(.L_63 - .L_62)
.L_62:
        /*0004*/ 	.word	0x00000082


	//----- nvinfo : EIATTR_KPARAM_INFO
	.align		4
.L_63:
        /*0008*/ 	.byte	0x04, 0x17
        /*000a*/ 	.short	(.L_65 - .L_64)
.L_64:
        /*000c*/ 	.word	0x00000000
        /*0010*/ 	.short	0x0000
        /*0012*/ 	.short	0x0000
        /*0014*/ 	.byte	0x00, 0xf5, 0x21, 0x00


	//----- nvinfo : EIATTR_SPARSE_MMA_MASK
	.align		4
.L_65:
        /*0018*/ 	.byte	0x03, 0x50
        /*001a*/ 	.short	0x0000


	//----- nvinfo : EIATTR_MAXREG_COUNT
	.align		4
        /*001c*/ 	.byte	0x03, 0x1b
        /*001e*/ 	.short	0x00ff


	//----- nvinfo : EIATTR_MERCURY_ISA_VERSION
	.align		4
        /*0020*/ 	.byte	0x03, 0x5f
        /*0022*/ 	.short	0x0101


	//----- nvinfo : EIATTR_VRC_CTA_INIT_COUNT
	.align		4
        /*0024*/ 	.byte	0x02, 0x4a
	.zero		1
	.zero		1


	//----- nvinfo : EIATTR_EXIT_INSTR_OFFSETS
	.align		4
        /*0028*/ 	.byte	0x04, 0x1c
        /*002a*/ 	.short	(.L_67 - .L_66)


	//   ....[0]....
.L_66:
        /*002c*/ 	.word	0x000003a0


	//----- nvinfo : EIATTR_CBANK_PARAM_SIZE
	.align		4
.L_67:
        /*0030*/ 	.byte	0x03, 0x19
        /*0032*/ 	.short	0x0008


	//----- nvinfo : EIATTR_PARAM_CBANK
	.align		4
        /*0034*/ 	.byte	0x04, 0x0a
        /*0036*/ 	.short	(.L_69 - .L_68)
	.align		4
.L_68:
        /*0038*/ 	.word	index@(.nv.constant0._Z12setup_kernelP24curandStatePhilox4_32_10)
        /*003c*/ 	.short	0x0380
        /*003e*/ 	.short	0x0008


	//----- nvinfo : EIATTR_SW_WAR
	.align		4
.L_69:
        /*0040*/ 	.byte	0x04, 0x36
        /*0042*/ 	.short	(.L_71 - .L_70)
.L_70:
        /*0044*/ 	.word	0x00000008
.L_71:


//--------------------- .nv.callgraph             --------------------------
	.section	.nv.callgraph,"",@"SHT_CUDA_CALLGRAPH"
	.align	4
	.sectionentsize	8
	.align		4
        /*0000*/ 	.word	0x00000000
	.align		4
        /*0004*/ 	.word	0xffffffff
	.align		4
        /*0008*/ 	.word	0x00000000
	.align		4
        /*000c*/ 	.word	0xfffffffe
	.align		4
        /*0010*/ 	.word	0x00000000
	.align		4
        /*0014*/ 	.word	0xfffffffd
	.align		4
        /*0018*/ 	.word	0x00000000
	.align		4
        /*001c*/ 	.word	0xfffffffc


//--------------------- .nv.constant4             --------------------------
	.section	.nv.constant4,"a",@progbits
	.align	8
	.align		8
.nv.constant4:
        /*0000*/ 	.dword	precalc_xorwow_matrix
	.align		8
        /*0008*/ 	.dword	precalc_xorwow_offset_matrix
	.align		8
        /*0010*/ 	.dword	mrg32k3aM1
	.align		8
        /*0018*/ 	.dword	mrg32k3aM2
	.align		8
        /*0020*/ 	.dword	mrg32k3aM1SubSeq
	.align		8
        /*0028*/ 	.dword	mrg32k3aM2SubSeq
	.align		8
        /*0030*/ 	.dword	mrg32k3aM1Seq
	.align		8
        /*0038*/ 	.dword	mrg32k3aM2Seq


//--------------------- .nv.constant3             --------------------------
	.section	.nv.constant3,"a",@progbits
	.align	8
.nv.constant3:
	.type		__cr_lgamma_table,@object
	.size		__cr_lgamma_table,(c_poly - __cr_lgamma_table)
__cr_lgamma_table:
        /*0000*/ 	.byte	0x00, 0x00, 0x00, 0x00, 0x00, 0x00, 0x00, 0x00, 0x00, 0x00, 0x00, 0x00, 0x00, 0x00, 0x00, 0x00
        /*0010*/ 	.byte	0xef, 0x39, 0xfa, 0xfe, 0x42, 0x2e, 0xe6, 0x3f, 0x02, 0x20, 0x2a, 0xfa, 0x0b, 0xab, 0xfc, 0x3f
        /*0020*/ 	.byte	0xf9, 0x2c, 0x92, 0x7c, 0xa7, 0x6c, 0x09, 0x40, 0xc9, 0x79, 0x44, 0x3c, 0x64, 0x26, 0x13, 0x40
        /*0030*/ 	.byte	0xca, 0x01, 0xcf, 0x3a, 0x27, 0x51, 0x1a, 0x40, 0x30, 0xcc, 0x2d, 0xf3, 0xe1, 0x0c, 0x21, 0x40
        /*0040*/ 	.byte	0x0d, 0xb7, 0xfc, 0x82, 0x8e, 0x35, 0x25, 0x40
	.type		c_poly,@object
	.size		c_poly,(.L_9 - c_poly)
c_poly:
	.zero		128
.L_9:


//--------------------- .text._Z10testKernelPjP24curandStatePhilox4_32_10 --------------------------
	.section	.text._Z10testKernelPjP24curandStatePhilox4_32_10,"ax",@progbits
	.align	128
        .global         _Z10testKernelPjP24curandStatePhilox4_32_10
        .type           _Z10testKernelPjP24curandStatePhilox4_32_10,@function
        .size           _Z10testKernelPjP24curandStatePhilox4_32_10,(.L_x_54 - _Z10testKernelPjP24curandStatePhilox4_32_10)
        .other          _Z10testKernelPjP24curandStatePhilox4_32_10,@"STO_CUDA_ENTRY STV_DEFAULT"
_Z10testKernelPjP24curandStatePhilox4_32_10:
.text._Z10testKernelPjP24curandStatePhilox4_32_10:
[----:B------:R-:W-:Y:S01]  /*0000*/  LDC R1, c[0x0][0x37c] ;  /* 0x0000df00ff017b82 */ /* 0x000fe20000000800 */
[----:B------:R-:W0:Y:S07]  /*0010*/  S2R R52, SR_TID.X ;  /* 0x0000000000347919 */ /* 0x000e2e0000002100 */
[----:B------:R-:W1:Y:S01]  /*0020*/  LDC R51, c[0x0][0x360] ;  /* 0x0000d800ff337b82 */ /* 0x000e620000000800 */
[----:B------:R-:W-:Y:S01]  /*0030*/  MOV R6, 0xa0 ;  /* 0x000000a000067802 */ /* 0x000fe20000000f00 */
[----:B------:R-:W2:Y:S01]  /*0040*/  S2R R17, SR_CTAID.X ;  /* 0x0000000000117919 */ /* 0x000ea20000002500 */
[----:B-1----:R-:W-:Y:S01]  /*0050*/  LOP3.LUT R2, R51, 0xffff, RZ, 0xc0, !PT ;  /* 0x0000ffff33027812 */ /* 0x002fe200078ec0ff */
[----:B0-----:R-:W-:-:S05]  /*0060*/  IMAD.IADD R0, R52, 0x1, R51 ;  /* 0x0000000134007824 */ /* 0x001fca00078e0233 */
[----:B------:R-:W-:-:S04]  /*0070*/  LOP3.LUT R0, R0, 0xfff, RZ, 0x3c, !PT ;  /* 0x00000fff00007812 */ /* 0x000fc800078e3cff */
[----:B--2---:R-:W-:-:S07]  /*0080*/  LOP3.LUT R0, R0, 0xffff, RZ, 0xc0, !PT ;  /* 0x0000ffff00007812 */ /* 0x004fce00078ec0ff */
[----:B------:R-:W-:Y:S05]  /*0090*/  CALL.REL.NOINC `($__internal_0_$__cuda_sm20_div_u16) ;  /* 0x0000003000247944 */ /* 0x000fea0003c00000 */
[----:B------:R-:W-:Y:S01]  /*00a0*/  LOP3.LUT R50, R50, 0x3, RZ, 0xc0, !PT ;  /* 0x0000000332327812 */ /* 0x000fe200078ec0ff */
[----:B------:R-:W0:Y:S01]  /*00b0*/  LDCU.64 UR6, c[0x0][0x358] ;  /* 0x00006b00ff0677ac */ /* 0x000e220008000a00 */
[----:B------:R-:W-:Y:S01]  /*00c0*/  BSSY.RECONVERGENT B0, `(.L_x_0) ;  /* 0x0000015000007945 */ /* 0x000fe20003800200 */
[----:B------:R-:W-:Y:S01]  /*00d0*/  IMAD.MOV.U32 R0, RZ, RZ, R52 ;  /* 0x000000ffff007224 */ /* 0x000fe200078e0034 */
[C---:B------:R-:W-:Y:S02]  /*00e0*/  ISETP.NE.AND P0, PT, R50.reuse, 0x2, PT ;  /* 0x000000023200780c */ /* 0x040fe40003f05270 */
[----:B------:R-:W-:-:S11]  /*00f0*/  LOP3.LUT R4, R50, 0x2, RZ, 0x3c, !PT ;  /* 0x0000000232047812 */ /* 0x000fd600078e3cff */
[----:B------:R-:W-:Y:S05]  /*0100*/  @!P0 BRA `(.L_x_1) ;  /* 0x0000000000408947 */ /* 0x000fea0003800000 */
[----:B------:R-:W1:Y:S01]  /*0110*/  S2UR UR5, SR_CgaCtaId ;  /* 0x00000000000579c3 */ /* 0x000e620000008800 */
[----:B------:R-:W-:Y:S01]  /*0120*/  UMOV UR4, 0x400 ;  /* 0x0000040000047882 */ /* 0x000fe20000000000 */
[----:B------:R-:W-:Y:S01]  /*0130*/  LEA R5, R17, R52, 0xc ;  /* 0x0000003411057211 */ /* 0x000fe200078e60ff */
[----:B------:R-:W-:-:S05]  /*0140*/  IMAD R0, R4, R51, R52 ;  /* 0x0000003304007224 */ /* 0x000fca00078e0234 */
[----:B------:R-:W2:Y:S01]  /*0150*/  LDC.64 R2, c[0x0][0x380] ;  /* 0x0000e000ff027b82 */ /* 0x000ea20000000a00 */
[----:B-1----:R-:W-:Y:S01]  /*0160*/  ULEA UR4, UR5, UR4, 0x18 ;  /* 0x0000000405047291 */ /* 0x002fe2000f8ec0ff */
[----:B--2---:R-:W-:-:S04]  /*0170*/  IMAD.WIDE.U32 R2, R5, 0x4, R2 ;  /* 0x0000000405027825 */ /* 0x004fc800078e0002 */
[----:B------:R-:W-:Y:S01]  /*0180*/  IMAD.MOV R5, RZ, RZ, -R4 ;  /* 0x000000ffff057224 */ /* 0x000fe200078e0a04 */
[----:B------:R-:W-:-:S07]  /*0190*/  LEA R4, R52, UR4, 0x2 ;  /* 0x0000000434047c11 */ /* 0x000fce000f8e10ff */
.L_x_2:
[----:B0-----:R0:W2:Y:S01]  /*01a0*/  LDG.E R7, desc[UR6][R2.64] ;  /* 0x0000000602077981 */ /* 0x0010a2000c1e1900 */
[----:B------:R-:W-:-:S05]  /*01b0*/  VIADD R5, R5, 0x1 ;  /* 0x0000000105057836 */ /* 0x000fca0000000000 */
[----:B------:R-:W-:Y:S01]  /*01c0*/  ISETP.NE.AND P0, PT, R5, RZ, PT ;  /* 0x000000ff0500720c */ /* 0x000fe20003f05270 */
[C---:B0-----:R-:W-:Y:S01]  /*01d0*/  IMAD.WIDE.U32 R2, R51.reuse, 0x4, R2 ;  /* 0x0000000433027825 */ /* 0x041fe200078e0002 */
[----:B--2---:R0:W-:Y:S02]  /*01e0*/  STS [R4], R7 ;  /* 0x0000000704007388 */ /* 0x0041e40000000800 */
[----:B0-----:R-:W-:-:S09]  /*01f0*/  LEA R4, R51, R4, 0x2 ;  /* 0x0000000433047211 */ /* 0x001fd200078e10ff */
[----:B------:R-:W-:Y:S05]  /*0200*/  @P0 BRA `(.L_x_2) ;  /* 0xfffffffc00e40947 */ /* 0x000fea000383ffff */
.L_x_1:
[----:B0-----:R-:W-:Y:S05]  /*0210*/  BSYNC.RECONVERGENT B0 ;  /* 0x0000000000007941 */ /* 0x001fea0003800200 */
.L_x_0:
[----:B------:R-:W0:Y:S01]  /*0220*/  S2UR UR5, SR_CgaCtaId ;  /* 0x00000000000579c3 */ /* 0x000e220000008800 */
[----:B------:R-:W-:Y:S01]  /*0230*/  BSSY.RECONVERGENT B0, `(.L_x_3) ;  /* 0x000001b000007945 */ /* 0x000fe20003800200 */
[----:B------:R-:W-:-:S06]  /*0240*/  UMOV UR4, 0x400 ;  /* 0x0000040000047882 */ /* 0x000fcc0000000000 */
[----:B------:R-:W1:Y:S01]  /*0250*/  LDC.64 R10, c[0x0][0x380] ;  /* 0x0000e000ff0a7b82 */ /* 0x000e620000000a00 */
[----:B0-----:R-:W-:-:S12]  /*0260*/  ULEA UR4, UR5, UR4, 0x18 ;  /* 0x0000000405047291 */ /* 0x001fd8000f8ec0ff */
.L_x_4:
[----:B0-----:R-:W-:-:S04]  /*0270*/  IMAD R2, R17, 0x1000, R0 ;  /* 0x0000100011027824 */ /* 0x001fc800078e0200 */
[C---:B------:R-:W-:Y:S02]  /*0280*/  IMAD.IADD R4, R2.reuse, 0x1, R51 ;  /* 0x0000000102047824 */ /* 0x040fe400078e0233 */
[----:B-1----:R-:W-:-:S03]  /*0290*/  IMAD.WIDE.U32 R2, R2, 0x4, R10 ;  /* 0x0000000402027825 */ /* 0x002fc600078e000a */
[C---:B------:R-:W-:Y:S01]  /*02a0*/  IADD3 R6, PT, PT, R4.reuse, R51, RZ ;  /* 0x0000003304067210 */ /* 0x040fe20007ffe0ff */
[----:B------:R-:W-:Y:S02]  /*02b0*/  IMAD.WIDE.U32 R4, R4, 0x4, R10 ;  /* 0x0000000404047825 */ /* 0x000fe400078e000a */
[----:B------:R-:W2:Y:S02]  /*02c0*/  LDG.E R2, desc[UR6][R2.64] ;  /* 0x0000000602027981 */ /* 0x000ea4000c1e1900 */
[C---:B------:R-:W-:Y:S02]  /*02d0*/  IMAD.IADD R9, R6.reuse, 0x1, R51 ;  /* 0x0000000106097824 */ /* 0x040fe400078e0233 */
[--C-:B------:R-:W-:Y:S01]  /*02e0*/  IMAD.WIDE.U32 R6, R6, 0x4, R10.reuse ;  /* 0x0000000406067825 */ /* 0x100fe200078e000a */
[----:B------:R-:W3:Y:S03]  /*02f0*/  LDG.E R4, desc[UR6][R4.64] ;  /* 0x0000000604047981 */ /* 0x000ee6000c1e1900 */
[----:B------:R-:W-:-:S02]  /*0300*/  IMAD.WIDE.U32 R8, R9, 0x4, R10 ;  /* 0x0000000409087825 */ /* 0x000fc400078e000a */
[----:B------:R-:W4:Y:S04]  /*0310*/  LDG.E R6, desc[UR6][R6.64] ;  /* 0x0000000606067981 */ /* 0x000f28000c1e1900 */
[----:B------:R-:W5:Y:S01]  /*0320*/  LDG.E R8, desc[UR6][R8.64] ;  /* 0x0000000608087981 */ /* 0x000f62000c1e1900 */
[----:B------:R-:W-:-:S05]  /*0330*/  LEA R12, R0, UR4, 0x2 ;  /* 0x00000004000c7c11 */ /* 0x000fca000f8e10ff */
[----:B------:R-:W-:-:S05]  /*0340*/  IMAD R13, R51, 0x4, R12 ;  /* 0x00000004330d7824 */ /* 0x000fca00078e020c */
[----:B------:R-:W-:-:S05]  /*0350*/  LEA R14, R51, R13, 0x2 ;  /* 0x0000000d330e7211 */ /* 0x000fca00078e10ff */
[C---:B------:R-:W-:Y:S02]  /*0360*/  IMAD R15, R51.reuse, 0x4, R14 ;  /* 0x00000004330f7824 */ /* 0x040fe400078e020e */
[----:B------:R-:W-:-:S05]  /*0370*/  IMAD R0, R51, 0x4, R0 ;  /* 0x0000000433007824 */ /* 0x000fca00078e0200 */
[----:B------:R-:W-:Y:S01]  /*0380*/  ISETP.GE.U32.AND P0, PT, R0, 0x1000, PT ;  /* 0x000010000000780c */ /* 0x000fe20003f06070 */
[----:B--2---:R0:W-:Y:S04]  /*0390*/  STS [R12], R2 ;  /* 0x000000020c007388 */ /* 0x0041e80000000800 */
[----:B---3--:R0:W-:Y:S04]  /*03a0*/  STS [R13], R4 ;  /* 0x000000040d007388 */ /* 0x0081e80000000800 */
[----:B----4-:R0:W-:Y:S04]  /*03b0*/  STS [R14], R6 ;  /* 0x000000060e007388 */ /* 0x0101e80000000800 */
[----:B-----5:R0:W-:Y:S01]  /*03c0*/  STS [R15], R8 ;  /* 0x000000080f007388 */ /* 0x0201e20000000800 */
[----:B------:R-:W-:Y:S05]  /*03d0*/  @!P0 BRA `(.L_x_4) ;  /* 0xfffffffc00a48947 */ /* 0x000fea000383ffff */
[----:B------:R-:W-:Y:S05]  /*03e0*/  BSYNC.RECONVERGENT B0 ;  /* 0x0000000000007941 */ /* 0x000fea0003800200 */
.L_x_3:
[----:B------:R-:W1:Y:S01]  /*03f0*/  LDC.64 R40, c[0x0][0x388] ;  /* 0x0000e200ff287b82 */ /* 0x000e620000000a00 */
[----:B------:R-:W-:-:S04]  /*0400*/  IMAD R3, R51, R17, R52 ;  /* 0x0000001133037224 */ /* 0x000fc800078e0234 */
[----:B-1----:R-:W-:-:S05]  /*0410*/  IMAD.WIDE R40, R3, 0x40, R40 ;  /* 0x0000004003287825 */ /* 0x002fca00078e0228 */
[----:B------:R-:W2:Y:S04]  /*0420*/  LDG.E.128 R24, desc[UR6][R40.64+0x20] ;  /* 0x0000200628187981 */ /* 0x000ea8000c1e1d00 */
[----:B------:R1:W5:Y:S04]  /*0430*/  LDG.E.64 R42, desc[UR6][R40.64+0x38] ;  /* 0x00003806282a7981 */ /* 0x000368000c1e1b00 */
[----:B------:R1:W5:Y:S04]  /*0440*/  LDG.E.64 R44, desc[UR6][R40.64+0x30] ;  /* 0x00003006282c7981 */ /* 0x000368000c1e1b00 */
[----:B------:R1:W5:Y:S04]  /*0450*/  LDG.E.128 R20, desc[UR6][R40.64] ;  /* 0x0000000628147981 */ /* 0x000368000c1e1d00 */
[----:B------:R1:W5:Y:S01]  /*0460*/  LDG.E.128 R16, desc[UR6][R40.64+0x10] ;  /* 0x0000100628107981 */ /* 0x000362000c1e1d00 */
[----:B------:R-:W0:Y:S01]  /*0470*/  LDCU UR4, c[0x0][0x364] ;  /* 0x00006c80ff0477ac */ /* 0x000e220008000800 */
[----:B------:R-:W3:Y:S01]  /*0480*/  LDC R5, c[0x0][0x368] ;  /* 0x0000da00ff057b82 */ /* 0x000ee20000000800 */
[----:B------:R-:W-:Y:S01]  /*0490*/  HFMA2 R37, -RZ, RZ, 0, 5.9604644775390625e-08 ;  /* 0x00000001ff257431 */ /* 0x000fe200000001ff */
[----:B------:R-:W4:Y:S01]  /*04a0*/  S2R R0, SR_TID.Z ;  /* 0x0000000000007919 */ /* 0x000f220000002300 */
[----:B------:R-:W-:Y:S01]  /*04b0*/  BSSY.RECONVERGENT B0, `(.L_x_5) ;  /* 0x000028b000007945 */ /* 0x000fe20003800200 */
[----:B------:R-:W-:-:S02]  /*04c0*/  PLOP3.LUT P0, PT, PT, PT, PT, 0x80, 0x8 ;  /* 0x000000000008781c */ /* 0x000fc40003f0f070 */
[----:B------:R-:W-:Y:S01]  /*04d0*/  CS2R R38, SRZ ;  /* 0x0000000000267805 */ /* 0x000fe2000001ff00 */
[----:B------:R-:W4:Y:S01]  /*04e0*/  S2R R3, SR_TID.Y ;  /* 0x0000000000037919 */ /* 0x000f220000002200 */
[----:B0-----:R-:W-:-:S04]  /*04f0*/  IMAD R2, R51, UR4, RZ ;  /* 0x0000000433027c24 */ /* 0x001fc8000f8e02ff */
[----:B---3--:R-:W-:-:S04]  /*0500*/  IMAD R2, R2, R5, 0x1f ;  /* 0x0000001f02027424 */ /* 0x008fc800078e0205 */
[----:B------:R-:W-:Y:S01]  /*0510*/  IMAD.SHL.U32 R11, R2, 0x8, RZ ;  /* 0x00000008020b7824 */ /* 0x000fe200078e00ff */
[----:B------:R-:W-:-:S04]  /*0520*/  SHF.R.U32.HI R10, RZ, 0x4, R2 ;  /* 0x00000004ff0a7819 */ /* 0x000fc80000011602 */
[----:B------:R-:W-:Y:S02]  /*0530*/  LOP3.LUT R10, R10, 0x1fffe, RZ, 0xc0, !PT ;  /* 0x0001fffe0a0a7812 */ /* 0x000fe400078ec0ff */
[----:B------:R-:W-:Y:S01]  /*0540*/  LOP3.LUT R11, R11, 0xffff00, RZ, 0xc0, !PT ;  /* 0x00ffff000b0b7812 */ /* 0x000fe200078ec0ff */
[----:B----4-:R-:W-:Y:S01]  /*0550*/  IMAD R0, R0, UR4, R3 ;  /* 0x0000000400007c24 */ /* 0x010fe2000f8e0203 */
[----:B------:R-:W-:Y:S02]  /*0560*/  UMOV UR4, 0x48 ;  /* 0x0000004800047882 */ /* 0x000fe40000000000 */
[----:B------:R-:W-:Y:S01]  /*0570*/  LEA R36, R52, UR4, 0x2 ;  /* 0x0000000434247c11 */ /* 0x000fe2000f8e10ff */
[----:B------:R-:W-:-:S05]  /*0580*/  IMAD R0, R0, R51, R52 ;  /* 0x0000003300007224 */ /* 0x000fca00078e0234 */
[----:B------:R-:W-:Y:S02]  /*0590*/  SHF.R.U32.HI R12, RZ, 0x4, R0 ;  /* 0x00000004ff0c7819 */ /* 0x000fe40000011600 */
[----:B------:R-:W-:Y:S02]  /*05a0*/  LOP3.LUT R35, R0, 0x1f, RZ, 0xc0, !PT ;  /* 0x0000001f00237812 */ /* 0x000fe400078ec0ff */
[----:B------:R-:W-:Y:S01]  /*05b0*/  LOP3.LUT R12, R12, 0x1fffe, RZ, 0xc0, !PT ;  /* 0x0001fffe0c0c7812 */ /* 0x000fe200078ec0ff */
[C---:B--2---:R-:W-:Y:S01]  /*05c0*/  VIADD R34, R24.reuse, 0x9e3779b9 ;  /* 0x9e3779b918227836 */ /* 0x044fe20000000000 */
[C---:B------:R-:W-:Y:S01]  /*05d0*/  IADD3 R33, PT, PT, R25.reuse, 0x32370b8f, RZ ;  /* 0x32370b8f19217810 */ /* 0x040fe20007ffe0ff */
[C---:B------:R-:W-:Y:S01]  /*05e0*/  VIADD R32, R24.reuse, 0x78dde6e4 ;  /* 0x78dde6e418207836 */ /* 0x040fe20000000000 */
[----:B------:R-:W-:Y:S01]  /*05f0*/  IADD3 R30, PT, PT, R24, 0x1715609d, RZ ;  /* 0x1715609d181e7810 */ /* 0x000fe20007ffe0ff */
[C---:B------:R-:W-:Y:S01]  /*0600*/  VIADD R31, R25.reuse, 0xed9eba14 ;  /* 0xed9eba14191f7836 */ /* 0x040fe20000000000 */
[C---:B------:R-:W-:Y:S01]  /*0610*/  IADD3 R15, PT, PT, R25.reuse, 0x646e171e, RZ ;  /* 0x646e171e190f7810 */ /* 0x040fe20007ffe0ff */
[----:B------:R-:W-:-:S02]  /*0620*/  VIADD R29, R25, 0xa9066899 ;  /* 0xa9066899191d7836 */ /* 0x000fc40000000000 */
[C---:B------:R-:W-:Y:S02]  /*0630*/  VIADD R28, R24.reuse, 0xb54cda56 ;  /* 0xb54cda56181c7836 */ /* 0x040fe40000000000 */
[C---:B------:R-:W-:Y:S02]  /*0640*/  VIADD R14, R24.reuse, 0x5384540f ;  /* 0x5384540f180e7836 */ /* 0x040fe40000000000 */
[----:B-1----:R-:W-:-:S07]  /*0650*/  VIADD R13, R24, 0xf1bbcdc8 ;  /* 0xf1bbcdc8180d7836 */ /* 0x002fce0000000000 */
.L_x_38:
[----:B------:R-:W-:Y:S02]  /*0660*/  ISETP.GT.U32.AND P2, PT, R12, 0x7f, PT ;  /* 0x0000007f0c00780c */ /* 0x000fe40003f44070 */
[----:B------:R-:W-:-:S04]  /*0670*/  IADD3 R38, PT, PT, R38, 0x1, RZ ;  /* 0x0000000126267810 */ /* 0x000fc80007ffe0ff */
[----:B------:R-:W-:-:S07]  /*0680*/  ISETP.NE.AND P1, PT, R38, 0xf4240, PT ;  /* 0x000f42402600780c */ /* 0x000fce0003f25270 */
[----:B------:R-:W-:Y:S06]  /*0690*/  @P2 BRA `(.L_x_6) ;  /* 0x0000002400a82947 */ /* 0x000fec0003800000 */
[----:B------:R-:W0:Y:S01]  /*06a0*/  S2R R2, SR_TID.Z ;  /* 0x0000000000027919 */ /* 0x000e220000002300 */
[----:B------:R-:W0:Y:S01]  /*06b0*/  LDCU UR4, c[0x0][0x364] ;  /* 0x00006c80ff0477ac */ /* 0x000e220008000800 */
[----:B------:R-:W1:Y:S01]  /*06c0*/  S2UR UR5, SR_CgaCtaId ;  /* 0x00000000000579c3 */ /* 0x000e620000008800 */
[----:B------:R-:W-:Y:S01]  /*06d0*/  IMAD.MOV.U32 R9, RZ, RZ, R12 ;  /* 0x000000ffff097224 */ /* 0x000fe200078e000c */
[----:B------:R-:W0:Y:S02]  /*06e0*/  S2R R5, SR_TID.Y ;  /* 0x0000000000057919 */ /* 0x000e240000002200 */
[----:B0-----:R-:W-:Y:S01]  /*06f0*/  IMAD R2, R2, UR4, R5 ;  /* 0x0000000402027c24 */ /* 0x001fe2000f8e0205 */
[----:B------:R-:W-:Y:S02]  /*0700*/  UMOV UR4, 0x400 ;  /* 0x0000040000047882 */ /* 0x000fe40000000000 */
[----:B-1----:R-:W-:Y:S01]  /*0710*/  ULEA UR4, UR5, UR4, 0x18 ;  /* 0x0000000405047291 */ /* 0x002fe2000f8ec0ff */
[----:B------:R-:W-:-:S05]  /*0720*/  IMAD R2, R2, R51, R52 ;  /* 0x0000003302027224 */ /* 0x000fca00078e0234 */
[----:B------:R-:W-:-:S04]  /*0730*/  SHF.R.U32.HI R2, RZ, 0x5, R2 ;  /* 0x00000005ff027819 */ /* 0x000fc80000011602 */
[----:B------:R-:W-:-:S05]  /*0740*/  LOP3.LUT R2, R2, 0xffff, RZ, 0xc0, !PT ;  /* 0x0000ffff02027812 */ /* 0x000fca00078ec0ff */
[----:B------:R-:W-:-:S04]  /*0750*/  IMAD R2, R2, 0x40, R35 ;  /* 0x0000004002027824 */ /* 0x000fc800078e0223 */
[C---:B------:R-:W-:Y:S01]  /*0760*/  VIADD R4, R2.reuse, 0x1000 ;  /* 0x0000100002047836 */ /* 0x040fe20000000000 */
[----:B------:R-:W-:-:S04]  /*0770*/  @P0 IADD3 R4, PT, PT, R2, RZ, RZ ;  /* 0x000000ff02040210 */ /* 0x000fc80007ffe0ff */
[----:B------:R-:W-:-:S05]  /*0780*/  LEA R4, R4, UR4, 0x2 ;  /* 0x0000000404047c11 */ /* 0x000fca000f8e10ff */
[----:B------:R-:W-:-:S07]  /*0790*/  VIADD R8, R4, 0x80 ;  /* 0x0000008004087836 */ /* 0x000fce0000000000 */
.L_x_37:
[----:B------:R-:W-:-:S04]  /*07a0*/  SHF.R.S32.HI R2, RZ, 0x1f, R39 ;  /* 0x0000001fff027819 */ /* 0x000fc80000011427 */
[----:B------:R-:W-:-:S04]  /*07b0*/  LEA.HI R2, R2, R39, RZ, 0x5 ;  /* 0x0000002702027211 */ /* 0x000fc800078f28ff */
[----:B------:R-:W-:-:S04]  /*07c0*/  LOP3.LUT R2, R2, 0xffffffe0, RZ, 0xc0, !PT ;  /* 0xffffffe002027812 */ /* 0x000fc800078ec0ff */
[----:B------:R-:W-:-:S04]  /*07d0*/  IADD3 R2, PT, PT, -R2, R39, RZ ;  /* 0x0000002702027210 */ /* 0x000fc80007ffe1ff */
[----:B------:R-:W-:-:S13]  /*07e0*/  ISETP.NE.AND P2, PT, R2, RZ, PT ;  /* 0x000000ff0200720c */ /* 0x000fda0003f45270 */
[----:B------:R-:W-:Y:S05]  /*07f0*/  @P2 BRA `(.L_x_7) ;  /* 0x00000004003c2947 */ /* 0x000fea0003800000 */
[----:B------:R-:W-:Y:S01]  /*0800*/  ISETP.NE.AND P2, PT, R26, 0x1, PT ;  /* 0x000000011a00780c */ /* 0x000fe20003f45270 */
[----:B------:R-:W-:Y:S02]  /*0810*/  IMAD.MOV.U32 R4, RZ, RZ, 0x2 ;  /* 0x00000002ff047424 */ /* 0x000fe400078e00ff */
[----:B-----5:R-:W-:-:S10]  /*0820*/  IMAD.MOV.U32 R5, RZ, RZ, R17 ;  /* 0x000000ffff057224 */ /* 0x020fd400078e0011 */
[----:B------:R-:W-:Y:S05]  /*0830*/  @!P2 BRA `(.L_x_8) ;  /* 0x000000040024a947 */ /* 0x000fea0003800000 */
[----:B------:R-:W-:-:S13]  /*0840*/  ISETP.NE.AND P2, PT, R26, 0x3, PT ;  /* 0x000000031a00780c */ /* 0x000fda0003f45270 */
[----:B------:R-:W-:Y:S05]  /*0850*/  @!P2 BRA `(.L_x_9) ;  /* 0x000000000018a947 */ /* 0x000fea0003800000 */
[----:B------:R-:W-:-:S13]  /*0860*/  ISETP.NE.AND P2, PT, R26, 0x2, PT ;  /* 0x000000021a00780c */ /* 0x000fda0003f45270 */
[----:B------:R-:W-:Y:S01]  /*0870*/  @!P2 MOV R4, 0x3 ;  /* 0x000000030004a802 */ /* 0x000fe20000000f00 */
[----:B------:R-:W-:Y:S01]  /*0880*/  @!P2 IMAD.MOV.U32 R5, RZ, RZ, R18 ;  /* 0x000000ffff05a224 */ /* 0x000fe200078e0012 */
[----:B------:R-:W-:Y:S01]  /*0890*/  @P2 MOV R5, R16 ;  /* 0x0000001000052202 */ /* 0x000fe20000000f00 */
[----:B------:R-:W-:Y:S01]  /*08a0*/  @P2 VIADD R4, R26, 0x1 ;  /* 0x000000011a042836 */ /* 0x000fe20000000000 */
[----:B------:R-:W-:Y:S06]  /*08b0*/  BRA `(.L_x_8) ;  /* 0x0000000400047947 */ /* 0x000fec0003800000 */
.L_x_9:
[----:B------:R-:W-:Y:S01]  /*08c0*/  VIADD R20, R20, 0x1 ;  /* 0x0000000114147836 */ /* 0x000fe20000000000 */
[----:B------:R-:W-:Y:S03]  /*08d0*/  BSSY.RECONVERGENT B1, `(.L_x_10) ;  /* 0x000000c000017945 */ /* 0x000fe60003800200 */
[C---:B------:R-:W-:Y:S01]  /*08e0*/  IMAD.WIDE.U32 R16, R20.reuse, -0x2daee0ad, RZ ;  /* 0xd2511f5314107825 */ /* 0x040fe200078e00ff */
[----:B------:R-:W-:-:S13]  /*08f0*/  ISETP.NE.AND P2, PT, R20, RZ, PT ;  /* 0x000000ff1400720c */ /* 0x000fda0003f45270 */
[----:B------:R-:W-:Y:S05]  /*0900*/  @P2 BRA `(.L_x_11) ;  /* 0x0000000000202947 */ /* 0x000fea0003800000 */
[----:B------:R-:W-:-:S05]  /*0910*/  VIADD R21, R21, 0x1 ;  /* 0x0000000115157836 */ /* 0x000fca0000000000 */
[----:B------:R-:W-:-:S13]  /*0920*/  ISETP.NE.AND P2, PT, R21, RZ, PT ;  /* 0x000000ff1500720c */ /* 0x000fda0003f45270 */
[----:B------:R-:W-:Y:S01]  /*0930*/  @!P2 IADD3 R22, PT, PT, R22, 0x1, RZ ;  /* 0x000000011616a810 */ /* 0x000fe20007ffe0ff */
[----:B------:R-:W-:Y:S01]  /*0940*/  @!P2 VIADD R4, R23, 0x1 ;  /* 0x000000011704a836 */ /* 0x000fe20000000000 */
[----:B------:R-:W-:Y:S02]  /*0950*/  @!P2 MOV R21, RZ ;  /* 0x000000ff0015a202 */ /* 0x000fe40000000f00 */
[----:B------:R-:W-:-:S13]  /*0960*/  ISETP.NE.AND P3, PT, R22, RZ, !P2 ;  /* 0x000000ff1600720c */ /* 0x000fda0005765270 */
[----:B------:R-:W-:-:S04]  /*0970*/  @P3 IMAD.MOV R4, RZ, RZ, R23 ;  /* 0x000000ffff043224 */ /* 0x000fc800078e0217 */
[----:B------:R-:W-:-:S07]  /*0980*/  @!P2 IMAD.MOV.U32 R23, RZ, RZ, R4 ;  /* 0x000000ffff17a224 */ /* 0x000fce00078e0004 */
.L_x_11:
[----:B------:R-:W-:Y:S05]  /*0990*/  BSYNC.RECONVERGENT B1 ;  /* 0x0000000000017941 */ /* 0x000fea0003800200 */
.L_x_10:
[----:B------:R-:W-:Y:S01]  /*09a0*/  IMAD.WIDE.U32 R46, R22, -0x326172a9, RZ ;  /* 0xcd9e8d57162e7825 */ /* 0x000fe200078e00ff */
[----:B------:R-:W-:-:S03]  /*09b0*/  LOP3.LUT R4, R23, R17, R25, 0x96, !PT ;  /* 0x0000001117047212 */ /* 0x000fc600078e9619 */
[----:B------:R-:W-:Y:S01]  /*09c0*/  VIADD R39, R25, 0xbb67ae85 ;  /* 0xbb67ae8519277836 */ /* 0x000fe20000000000 */
[----:B------:R-:W-:Y:S01]  /*09d0*/  LOP3.LUT R6, R21, R24, R47, 0x96, !PT ;  /* 0x0000001815067212 */ /* 0x000fe200078e962f */
[----:B------:R-:W-:-:S04]  /*09e0*/  IMAD.WIDE.U32 R4, R4, -0x326172a9, RZ ;  /* 0xcd9e8d5704047825 */ /* 0x000fc800078e00ff */
[----:B------:R-:W-:Y:S01]  /*09f0*/  IMAD.WIDE.U32 R6, R6, -0x2daee0ad, RZ ;  /* 0xd2511f5306067825 */ /* 0x000fe200078e00ff */
[----:B------:R-:W-:-:S03]  /*0a00*/  LOP3.LUT R17, R34, R46, R5, 0x96, !PT ;  /* 0x0000002e22117212 */ /* 0x000fc600078e9605 */
[----:B------:R-:W-:Y:S01]  /*0a10*/  VIADD R5, R24, 0x3c6ef372 ;  /* 0x3c6ef37218057836 */ /* 0x000fe20000000000 */
[----:B------:R-:W-:Y:S01]  /*0a20*/  LOP3.LUT R39, R39, R16, R7, 0x96, !PT ;  /* 0x0000001027277212 */ /* 0x000fe200078e9607 */
[----:B------:R-:W-:Y:S01]  /*0a30*/  IMAD.WIDE.U32 R16, R17, -0x2daee0ad, RZ ;  /* 0xd2511f5311107825 */ /* 0x000fe200078e00ff */
[----:B------:R-:W-:-:S03]  /*0a40*/  IADD3 R7, PT, PT, R25, 0x76cf5d0a, RZ ;  /* 0x76cf5d0a19077810 */ /* 0x000fc60007ffe0ff */
[----:B------:R-:W-:Y:S01]  /*0a50*/  IMAD.WIDE.U32 R46, R39, -0x326172a9, RZ ;  /* 0xcd9e8d57272e7825 */ /* 0x000fe200078e00ff */
[----:B------:R-:W-:Y:S02]  /*0a60*/  LOP3.LUT R7, R7, R6, R17, 0x96, !PT ;  /* 0x0000000607077212 */ /* 0x000fe400078e9611 */
[----:B------:R-:W-:Y:S01]  /*0a70*/  IADD3 R39, PT, PT, R25, -0x695add53, RZ ;  /* 0x96a522ad19277810 */ /* 0x000fe20007ffe0ff */
[----:B------:R-:W-:Y:S01]  /*0a80*/  VIADD R17, R24, 0xdaa66d2b ;  /* 0xdaa66d2b18117836 */ /* 0x000fe20000000000 */
[----:B------:R-:W-:Y:S01]  /*0a90*/  LOP3.LUT R6, R5, R4, R47, 0x96, !PT ;  /* 0x0000000405067212 */ /* 0x000fe200078e962f */
[----:B------:R-:W-:-:S04]  /*0aa0*/  IMAD.WIDE.U32 R4, R7, -0x326172a9, RZ ;  /* 0xcd9e8d5707047825 */ /* 0x000fc800078e00ff */
[----:B------:R-:W-:Y:S01]  /*0ab0*/  IMAD.WIDE.U32 R6, R6, -0x2daee0ad, RZ ;  /* 0xd2511f5306067825 */ /* 0x000fe200078e00ff */
[----:B------:R-:W-:-:S04]  /*0ac0*/  LOP3.LUT R17, R17, R46, R5, 0x96, !PT ;  /* 0x0000002e11117212 */ /* 0x000fc800078e9605 */
        /* <DEDUP_REMOVED lines=11> */
[----:B------:R-:W-:Y:S02]  /*0b80*/  LOP3.LUT R5, R15, R6, R17, 0x96, !PT ;  /* 0x000000060f057212 */ /* 0x000fe400078e9611 */
[----:B------:R-:W-:Y:S02]  /*0b90*/  IADD3 R17, PT, PT, R25, 0x1fd5c5a3, RZ ;  /* 0x1fd5c5a319117810 */ /* 0x000fe40007ffe0ff */
[----:B------:R-:W-:Y:S01]  /*0ba0*/  LOP3.LUT R6, R28, R4, R47, 0x96, !PT ;  /* 0x000000041c067212 */ /* 0x000fe200078e962f */
[----:B------:R-:W-:-:S04]  /*0bb0*/  IMAD.WIDE.U32 R4, R5, -0x326172a9, RZ ;  /* 0xcd9e8d5705047825 */ /* 0x000fc800078e00ff */
[----:B------:R-:W-:Y:S01]  /*0bc0*/  IMAD.WIDE.U32 R6, R6, -0x2daee0ad, RZ ;  /* 0xd2511f5306067825 */ /* 0x000fe200078e00ff */
[----:B------:R-:W-:-:S03]  /*0bd0*/  LOP3.LUT R46, R14, R46, R5, 0x96, !PT ;  /* 0x0000002e0e2e7212 */ /* 0x000fc600078e9605 */
[----:B------:R-:W-:Y:S01]  /*0be0*/  VIADD R5, R25, 0xdb3d7428 ;  /* 0xdb3d742819057836 */ /* 0x000fe20000000000 */
[----:B------:R-:W-:Y:S01]  /*0bf0*/  LOP3.LUT R17, R17, R16, R7, 0x96, !PT ;  /* 0x0000001011117212 */ /* 0x000fe200078e9607 */
[----:B------:R-:W-:-:S04]  /*0c00*/  IMAD.WIDE.U32 R46, R46, -0x2daee0ad, RZ ;  /* 0xd2511f532e2e7825 */ /* 0x000fc800078e00ff */
[----:B------:R-:W-:Y:S01]  /*0c10*/  IMAD.WIDE.U32 R16, R17, -0x326172a9, RZ ;  /* 0xcd9e8d5711107825 */ /* 0x000fe200078e00ff */
[----:B------:R-:W-:-:S04]  /*0c20*/  LOP3.LUT R6, R5, R6, R47, 0x96, !PT ;  /* 0x0000000605067212 */ /* 0x000fc800078e962f */
[----:B------:R-:W-:Y:S01]  /*0c30*/  LOP3.LUT R4, R13, R4, R17, 0x96, !PT ;  /* 0x000000040d047212 */ /* 0x000fe200078e9611 */
[----:B------:R-:W-:-:S04]  /*0c40*/  IMAD.WIDE.U32 R6, R6, -0x326172a9, RZ ;  /* 0xcd9e8d5706067825 */ /* 0x000fc800078e00ff */
[----:B------:R-:W-:-:S04]  /*0c50*/  IMAD.WIDE.U32 R4, R4, -0x2daee0ad, RZ ;  /* 0xd2511f5304047825 */ /* 0x000fc800078e00ff */
[----:B------:R-:W-:Y:S01]  /*0c60*/  VIADD R17, R24, 0x8ff34781 ;  /* 0x8ff3478118117836 */ /* 0x000fe20000000000 */
[----:B------:R-:W-:Y:S01]  /*0c70*/  LOP3.LUT R18, R39, R46, R5, 0x96, !PT ;  /* 0x0000002e27127212 */ /* 0x000fe200078e9605 */
[----:B------:R-:W-:Y:S01]  /*0c80*/  IMAD.MOV.U32 R5, RZ, RZ, R19 ;  /* 0x000000ffff057224 */ /* 0x000fe200078e0013 */
[----:B------:R-:W-:Y:S01]  /*0c90*/  MOV R19, R4 ;  /* 0x0000000400137202 */ /* 0x000fe20000000f00 */
[----:B------:R-:W-:Y:S01]  /*0ca0*/  IMAD.MOV.U32 R4, RZ, RZ, RZ ;  /* 0x000000ffff047224 */ /* 0x000fe200078e00ff */
[----:B------:R-:W-:Y:S01]  /*0cb0*/  LOP3.LUT R16, R17, R16, R7, 0x96, !PT ;  /* 0x0000001011107212 */ /* 0x000fe200078e9607 */
[----:B------:R-:W-:-:S07]  /*0cc0*/  IMAD.MOV.U32 R17, RZ, RZ, R6 ;  /* 0x000000ffff117224 */ /* 0x000fce00078e0006 */
.L_x_8:
[----:B------:R-:W-:Y:S01]  /*0cd0*/  LOP3.LUT R7, R5, 0x7f7f7f7f, RZ, 0xc0, !PT ;  /* 0x7f7f7f7f05077812 */ /* 0x000fe200078ec0ff */
[----:B------:R-:W-:-:S07]  /*0ce0*/  IMAD.MOV.U32 R26, RZ, RZ, R4 ;  /* 0x000000ffff1a7224 */ /* 0x000fce00078e0004 */
.L_x_7:
[----:B------:R-:W-:Y:S05]  /*0cf0*/  WARPSYNC.ALL ;  /* 0x0000000000007948 */ /* 0x000fea0003800000 */
[----:B------:R-:W0:Y:S01]  /*0d00*/  S2UR UR5, SR_CgaCtaId ;  /* 0x00000000000579c3 */ /* 0x000e220000008800 */
[----:B------:R-:W1:Y:S01]  /*0d10*/  SHFL.IDX PT, R4, R7, R2, 0x1f ;  /* 0x00001f0207047589 */ /* 0x000e6200000e0000 */
[----:B------:R-:W-:Y:S01]  /*0d20*/  UMOV UR4, 0x400 ;  /* 0x0000040000047882 */ /* 0x000fe20000000000 */
[----:B------:R-:W-:Y:S01]  /*0d30*/  SHF.L.U32 R6, R35, 0x2, RZ ;  /* 0x0000000223067819 */ /* 0x000fe200000006ff */
[----:B-----5:R-:W-:Y:S01]  /*0d40*/  IMAD.MOV.U32 R64, RZ, RZ, R16 ;  /* 0x000000ffff407224 */ /* 0x020fe200078e0010 */
[----:B------:R-:W-:-:S03]  /*0d50*/  LOP3.LUT P4, RZ, R37, 0xff, RZ, 0xc0, !PT ;  /* 0x000000ff25ff7812 */ /* 0x000fc6000788c0ff */
[----:B------:R-:W2:Y:S01]  /*0d60*/  LDC R47, c[0x3][R36] ;  /* 0x00c00000242f7b82 */ /* 0x000ea20000000800 */
[----:B0-----:R-:W-:Y:S01]  /*0d70*/  ULEA UR4, UR5, UR4, 0x18 ;  /* 0x0000000405047291 */ /* 0x001fe2000f8ec0ff */
[----:B-1----:R-:W-:Y:S01]  /*0d80*/  IMAD.SHL.U32 R5, R4, 0x80, RZ ;  /* 0x0000008004057824 */ /* 0x002fe200078e00ff */
[--C-:B------:R-:W-:Y:S02]  /*0d90*/  SHF.R.U32.HI R49, RZ, 0x1, R4.reuse ;  /* 0x00000001ff317819 */ /* 0x100fe40000011604 */
[----:B------:R-:W-:Y:S02]  /*0da0*/  UIADD3 UR5, UPT, UPT, UR4, 0x4000, URZ ;  /* 0x0000400004057890 */ /* 0x000fe4000fffe0ff */
[----:B------:R-:W-:Y:S02]  /*0db0*/  LOP3.LUT R46, R6, 0x7f80, R5, 0xf8, !PT ;  /* 0x00007f80062e7812 */ /* 0x000fe400078ef805 */
[----:B------:R-:W-:Y:S02]  /*0dc0*/  SHF.R.U32.HI R5, RZ, 0x9, R4 ;  /* 0x00000009ff057819 */ /* 0x000fe40000011604 */
[----:B------:R-:W-:Y:S01]  /*0dd0*/  IMAD.U32 R39, RZ, RZ, UR5 ;  /* 0x00000005ff277e24 */ /* 0x000fe2000f8e00ff */
[----:B------:R-:W-:-:S02]  /*0de0*/  @P0 IADD3 R39, PT, PT, RZ, UR4, RZ ;  /* 0x00000004ff270c10 */ /* 0x000fc4000fffe0ff */
[----:B------:R-:W-:Y:S02]  /*0df0*/  LOP3.LUT R48, R6, 0x7f80, R49, 0xf8, !PT ;  /* 0x00007f8006307812 */ /* 0x000fe400078ef831 */
[----:B------:R-:W-:Y:S01]  /*0e00*/  SHF.R.U32.HI R4, RZ, 0x13, R4 ;  /* 0x00000013ff047819 */ /* 0x000fe20000011604 */
[----:B------:R-:W-:Y:S01]  /*0e10*/  IMAD.IADD R46, R46, 0x1, R39 ;  /* 0x000000012e2e7824 */ /* 0x000fe200078e0227 */
[----:B------:R-:W-:Y:S01]  /*0e20*/  LOP3.LUT R54, R6, 0x7f80, R5, 0xf8, !PT ;  /* 0x00007f8006367812 */ /* 0x000fe200078ef805 */
[--C-:B------:R-:W-:Y:S01]  /*0e30*/  IMAD.IADD R5, R48, 0x1, R39.reuse ;  /* 0x0000000130057824 */ /* 0x100fe200078e0227 */
[----:B------:R-:W-:Y:S02]  /*0e40*/  LOP3.LUT R48, R35, 0x1fe0, R4, 0xf8, !PT ;  /* 0x00001fe023307812 */ /* 0x000fe400078ef804 */
[----:B------:R-:W-:Y:S01]  /*0e50*/  IADD3 R4, PT, PT, R54, R39, RZ ;  /* 0x0000002736047210 */ /* 0x000fe20007ffe0ff */
[----:B------:R-:W2:Y:S02]  /*0e60*/  LDS R6, [R46] ;  /* 0x000000002e067984 */ /* 0x000ea40000000800 */
[----:B------:R-:W-:-:S02]  /*0e70*/  IMAD R39, R48, 0x4, R39 ;  /* 0x0000000430277824 */ /* 0x000fc400078e0227 */
[----:B------:R-:W0:Y:S04]  /*0e80*/  LDS R5, [R5] ;  /* 0x0000000005057984 */ /* 0x000e280000000800 */
[----:B------:R-:W1:Y:S04]  /*0e90*/  LDS R4, [R4] ;  /* 0x0000000004047984 */ /* 0x000e680000000800 */
[----:B------:R-:W3:Y:S01]  /*0ea0*/  LDS R39, [R39] ;  /* 0x0000000027277984 */ /* 0x000ee20000000800 */
[C---:B--2---:R-:W-:Y:S02]  /*0eb0*/  LOP3.LUT R48, R47.reuse, R6, RZ, 0x3c, !PT ;  /* 0x000000062f307212 */ /* 0x044fe400078e3cff */
[----:B0-----:R-:W-:-:S04]  /*0ec0*/  LOP3.LUT R49, R47, R5, RZ, 0x3c, !PT ;  /* 0x000000052f317212 */ /* 0x001fc800078e3cff */
[----:B------:R-:W0:Y:S01]  /*0ed0*/  POPC R48, R48 ;  /* 0x0000003000307309 */ /* 0x000e220000000000 */
[C---:B-1----:R-:W-:Y:S02]  /*0ee0*/  LOP3.LUT R54, R47.reuse, R4, RZ, 0x3c, !PT ;  /* 0x000000042f367212 */ /* 0x042fe400078e3cff */
[----:B---3--:R-:W-:-:S05]  /*0ef0*/  LOP3.LUT R57, R47, R39, RZ, 0x3c, !PT ;  /* 0x000000272f397212 */ /* 0x008fca00078e3cff */
[----:B------:R-:W1:Y:S01]  /*0f00*/  POPC R49, R49 ;  /* 0x0000003100317309 */ /* 0x000e620000000000 */
[----:B0-----:R-:W0:Y:S07]  /*0f10*/  SHFL.BFLY PT, R47, R48, 0x10, 0x1f ;  /* 0x0e001f00302f7f89 */ /* 0x001e2e00000e0000 */
[----:B------:R-:W2:Y:S01]  /*0f20*/  POPC R55, R54 ;  /* 0x0000003600377309 */ /* 0x000ea20000000000 */
[----:B-1----:R-:W1:Y:S07]  /*0f30*/  SHFL.BFLY PT, R46, R49, 0x10, 0x1f ;  /* 0x0e001f00312e7f89 */ /* 0x002e6e00000e0000 */
[----:B------:R-:W3:Y:S01]  /*0f40*/  POPC R58, R57 ;  /* 0x00000039003a7309 */ /* 0x000ee20000000000 */
[----:B--2---:R-:W2:Y:S04]  /*0f50*/  SHFL.BFLY PT, R56, R55, 0x10, 0x1f ;  /* 0x0e001f0037387f89 */ /* 0x004ea800000e0000 */
[----:B---3--:R-:W3:Y:S01]  /*0f60*/  SHFL.BFLY PT, R59, R58, 0x10, 0x1f ;  /* 0x0e001f003a3b7f89 */ /* 0x008ee200000e0000 */
[----:B0-----:R-:W-:Y:S01]  /*0f70*/  IMAD.IADD R47, R48, 0x1, R47 ;  /* 0x00000001302f7824 */ /* 0x001fe200078e022f */
[----:B-1----:R-:W-:-:S04]  /*0f80*/  IADD3 R53, PT, PT, R49, R46, RZ ;  /* 0x0000002e31357210 */ /* 0x002fc80007ffe0ff */
[----:B------:R-:W0:Y:S04]  /*0f90*/  SHFL.BFLY PT, R46, R47, 0x8, 0x1f ;  /* 0x0d001f002f2e7f89 */ /* 0x000e2800000e0000 */
[----:B------:R-:W1:Y:S01]  /*0fa0*/  SHFL.BFLY PT, R54, R53, 0x8, 0x1f ;  /* 0x0d001f0035367f89 */ /* 0x000e6200000e0000 */
[----:B--2---:R-:W-:-:S05]  /*0fb0*/  IMAD.IADD R56, R55, 0x1, R56 ;  /* 0x0000000137387824 */ /* 0x004fca00078e0238 */
[----:B------:R-:W2:Y:S01]  /*0fc0*/  SHFL.BFLY PT, R57, R56, 0x8, 0x1f ;  /* 0x0d001f0038397f89 */ /* 0x000ea200000e0000 */
[----:B---3--:R-:W-:-:S05]  /*0fd0*/  IMAD.IADD R59, R58, 0x1, R59 ;  /* 0x000000013a3b7824 */ /* 0x008fca00078e023b */
[----:B------:R-:W3:Y:S01]  /*0fe0*/  SHFL.BFLY PT, R48, R59, 0x8, 0x1f ;  /* 0x0d001f003b307f89 */ /* 0x000ee200000e0000 */
[----:B0-----:R-:W-:Y:S01]  /*0ff0*/  IADD3 R46, PT, PT, R47, R46, RZ ;  /* 0x0000002e2f2e7210 */ /* 0x001fe20007ffe0ff */
[----:B-1----:R-:W-:-:S04]  /*1000*/  IMAD.IADD R54, R53, 0x1, R54 ;  /* 0x0000000135367824 */ /* 0x002fc800078e0236 */
[----:B------:R-:W0:Y:S04]  /*1010*/  SHFL.BFLY PT, R49, R46, 0x4, 0x1f ;  /* 0x0c801f002e317f89 */ /* 0x000e2800000e0000 */
[----:B------:R-:W1:Y:S01]  /*1020*/  SHFL.BFLY PT, R55, R54, 0x4, 0x1f ;  /* 0x0c801f0036377f89 */ /* 0x000e6200000e0000 */
[----:B--2---:R-:W-:Y:S01]  /*1030*/  IMAD.IADD R57, R56, 0x1, R57 ;  /* 0x0000000138397824 */ /* 0x004fe200078e0239 */
[----:B---3--:R-:W-:-:S04]  /*1040*/  IADD3 R60, PT, PT, R59, R48, RZ ;  /* 0x000000303b3c7210 */ /* 0x008fc80007ffe0ff */
[----:B------:R-:W2:Y:S04]  /*1050*/  SHFL.BFLY PT, R48, R57, 0x4, 0x1f ;  /* 0x0c801f0039307f89 */ /* 0x000ea800000e0000 */
[----:B------:R-:W3:Y:S01]  /*1060*/  SHFL.BFLY PT, R47, R60, 0x4, 0x1f ;  /* 0x0c801f003c2f7f89 */ /* 0x000ee200000e0000 */
[----:B0-----:R-:W-:Y:S02]  /*1070*/  IMAD.IADD R49, R46, 0x1, R49 ;  /* 0x000000012e317824 */ /* 0x001fe400078e0231 */
[----:B-1----:R-:W-:-:S05]  /*1080*/  IMAD.IADD R55, R54, 0x1, R55 ;  /* 0x0000000136377824 */ /* 0x002fca00078e0237 */
[----:B------:R-:W0:Y:S01]  /*1090*/  SHFL.BFLY PT, R56, R55, 0x2, 0x1f ;  /* 0x0c401f0037387f89 */ /* 0x000e2200000e0000 */
[----:B--2---:R-:W-:-:S03]  /*10a0*/  IADD3 R58, PT, PT, R57, R48, RZ ;  /* 0x00000030393a7210 */ /* 0x004fc60007ffe0ff */
[----:B------:R-:W1:Y:S01]  /*10b0*/  SHFL.BFLY PT, R48, R49, 0x2, 0x1f ;  /* 0x0c401f0031307f89 */ /* 0x000e6200000e0000 */
[----:B---3--:R-:W-:-:S03]  /*10c0*/  IMAD.IADD R59, R60, 0x1, R47 ;  /* 0x000000013c3b7824 */ /* 0x008fc600078e022f */
[----:B------:R-:W2:Y:S04]  /*10d0*/  SHFL.BFLY PT, R47, R58, 0x2, 0x1f ;  /* 0x0c401f003a2f7f89 */ /* 0x000ea800000e0000 */
[----:B------:R-:W3:Y:S01]  /*10e0*/  SHFL.BFLY PT, R46, R59, 0x2, 0x1f ;  /* 0x0c401f003b2e7f89 */ /* 0x000ee200000e0000 */
[----:B0-----:R-:W-:-:S05]  /*10f0*/  IADD3 R56, PT, PT, R55, R56, RZ ;  /* 0x0000003837387210 */ /* 0x001fca0007ffe0ff */
[----:B------:R-:W0:Y:S01]  /*1100*/  SHFL.BFLY PT, R53, R56, 0x1, 0x1f ;  /* 0x0c201f0038357f89 */ /* 0x000e2200000e0000 */
[----:B-1----:R-:W-:Y:S02]  /*1110*/  IMAD.IADD R48, R49, 0x1, R48 ;  /* 0x0000000131307824 */ /* 0x002fe400078e0230 */
[----:B--2---:R-:W-:-:S03]  /*1120*/  IMAD.IADD R54, R58, 0x1, R47 ;  /* 0x000000013a367824 */ /* 0x004fc600078e022f */
[----:B------:R-:W1:Y:S01]  /*1130*/  SHFL.BFLY PT, R47, R48, 0x1, 0x1f ;  /* 0x0c201f00302f7f89 */ /* 0x000e6200000e0000 */
[----:B---3--:R-:W-:-:S03]  /*1140*/  IMAD.IADD R60, R59, 0x1, R46 ;  /* 0x000000013b3c7824 */ /* 0x008fc600078e022e */
[----:B------:R-:W2:Y:S04]  /*1150*/  SHFL.BFLY PT, R57, R54, 0x1, 0x1f ;  /* 0x0c201f0036397f89 */ /* 0x000ea800000e0000 */
[----:B------:R-:W3:Y:S01]  /*1160*/  SHFL.BFLY PT, R49, R60, 0x1, 0x1f ;  /* 0x0c201f003c317f89 */ /* 0x000ee200000e0000 */
[----:B0-----:R-:W-:Y:S01]  /*1170*/  IMAD.IADD R46, R56, 0x1, R53 ;  /* 0x00000001382e7824 */ /* 0x001fe200078e0235 */
[----:B-1----:R-:W-:Y:S01]  /*1180*/  IADD3 R47, PT, PT, R48, R47, RZ ;  /* 0x0000002f302f7210 */ /* 0x002fe20007ffe0ff */
[----:B------:R-:W-:Y:S02]  /*1190*/  IMAD.MOV.U32 R48, RZ, RZ, R19 ;  /* 0x000000ffff307224 */ /* 0x000fe400078e0013 */
[----:B--2---:R-:W-:Y:S01]  /*11a0*/  IMAD.IADD R57, R54, 0x1, R57 ;  /* 0x0000000136397824 */ /* 0x004fe200078e0239 */
[----:B------:R-:W-:-:S02]  /*11b0*/  ISETP.GT.AND P2, PT, R47, R46, PT ;  /* 0x0000002e2f00720c */ /* 0x000fc40003f44270 */
[----:B---3--:R-:W-:Y:S01]  /*11c0*/  IADD3 R58, PT, PT, R60, R49, RZ ;  /* 0x000000313c3a7210 */ /* 0x008fe20007ffe0ff */
[----:B------:R-:W-:Y:S01]  /*11d0*/  IMAD.MOV.U32 R60, RZ, RZ, R17 ;  /* 0x000000ffff3c7224 */ /* 0x000fe200078e0011 */
[----:B------:R-:W-:Y:S02]  /*11e0*/  SEL R6, R5, R6, P2 ;  /* 0x0000000605067207 */ /* 0x000fe40001000000 */
[----:B------:R-:W-:Y:S02]  /*11f0*/  ISETP.GT.AND P3, PT, R57, R58, PT ;  /* 0x0000003a3900720c */ /* 0x000fe40003f64270 */
[----:B------:R-:W-:Y:S02]  /*1200*/  MOV R49, R18 ;  /* 0x0000001200317202 */ /* 0x000fe40000000f00 */
[----:B------:R-:W-:Y:S01]  /*1210*/  SEL R5, R39, R4, P3 ;  /* 0x0000000427057207 */ /* 0x000fe20001800000 */
[----:B------:R-:W-:Y:S01]  /*1220*/  VIADD R39, R2, 0x1 ;  /* 0x0000000102277836 */ /* 0x000fe20000000000 */
[----:B------:R-:W-:Y:S01]  /*1230*/  MOV R4, R3 ;  /* 0x0000000300047202 */ /* 0x000fe20000000f00 */
[----:B------:R-:W-:Y:S01]  /*1240*/  IMAD.MOV.U32 R2, RZ, RZ, R0 ;  /* 0x000000ffff027224 */ /* 0x000fe200078e0000 */
[----:B------:R-:W-:Y:S06]  /*1250*/  @!P4 BRA `(.L_x_12) ;  /* 0x000000040058c947 */ /* 0x000fec0003800000 */
[----:B------:R-:W-:Y:S01]  /*1260*/  VIADD R20, R20, 0x1 ;  /* 0x0000000114147836 */ /* 0x000fe20000000000 */
[----:B------:R-:W-:Y:S03]  /*1270*/  BSSY.RECONVERGENT B1, `(.L_x_13) ;  /* 0x000000c000017945 */ /* 0x000fe60003800200 */
[C---:B------:R-:W-:Y:S01]  /*1280*/  IMAD.WIDE.U32 R54, R20.reuse, -0x2daee0ad, RZ ;  /* 0xd2511f5314367825 */ /* 0x040fe200078e00ff */
[----:B------:R-:W-:-:S13]  /*1290*/  ISETP.NE.AND P2, PT, R20, RZ, PT ;  /* 0x000000ff1400720c */ /* 0x000fda0003f45270 */
[----:B------:R-:W-:Y:S05]  /*12a0*/  @P2 BRA `(.L_x_14) ;  /* 0x0000000000202947 */ /* 0x000fea0003800000 */
[----:B------:R-:W-:-:S04]  /*12b0*/  IADD3 R21, PT, PT, R21, 0x1, RZ ;  /* 0x0000000115157810 */ /* 0x000fc80007ffe0ff */
[----:B------:R-:W-:-:S13]  /*12c0*/  ISETP.NE.AND P2, PT, R21, RZ, PT ;  /* 0x000000ff1500720c */ /* 0x000fda0003f45270 */
[----:B------:R-:W-:Y:S02]  /*12d0*/  @!P2 VIADD R22, R22, 0x1 ;  /* 0x000000011616a836 */ /* 0x000fe40000000000 */
[----:B------:R-:W-:Y:S02]  /*12e0*/  @!P2 VIADD R0, R23, 0x1 ;  /* 0x000000011700a836 */ /* 0x000fe40000000000 */
[----:B------:R-:W-:Y:S01]  /*12f0*/  @!P2 IMAD.MOV.U32 R21, RZ, RZ, RZ ;  /* 0x000000ffff15a224 */ /* 0x000fe200078e00ff */
[----:B------:R-:W-:-:S13]  /*1300*/  ISETP.NE.AND P3, PT, R22, RZ, !P2 ;  /* 0x000000ff1600720c */ /* 0x000fda0005765270 */
[----:B------:R-:W-:-:S05]  /*1310*/  @P3 IADD3 R0, PT, PT, R23, RZ, RZ ;  /* 0x000000ff17003210 */ /* 0x000fca0007ffe0ff */
[----:B------:R-:W-:-:S07]  /*1320*/  @!P2 IMAD.MOV.U32 R23, RZ, RZ, R0 ;  /* 0x000000ffff17a224 */ /* 0x000fce00078e0000 */
.L_x_14:
[----:B------:R-:W-:Y:S05]  /*1330*/  BSYNC.RECONVERGENT B1 ;  /* 0x0000000000017941 */ /* 0x000fea0003800200 */
.L_x_13:
[----:B------:R-:W-:Y:S01]  /*1340*/  IMAD.WIDE.U32 R2, R22, -0x326172a9, RZ ;  /* 0xcd9e8d5716027825 */ /* 0x000fe200078e00ff */
[----:B------:R-:W-:Y:S01]  /*1350*/  LOP3.LUT R46, R23, R55, R25, 0x96, !PT ;  /* 0x00000037172e7212 */ /* 0x000fe200078e9619 */
[----:B------:R-:W-:Y:S01]  /*1360*/  BSSY.RECONVERGENT B1, `(.L_x_12) ;  /* 0x0000045000017945 */ /* 0x000fe20003800200 */
[----:B------:R-:W-:Y:S02]  /*1370*/  ISETP.NE.AND P2, PT, R26, 0x1, PT ;  /* 0x000000011a00780c */ /* 0x000fe40003f45270 */
[----:B------:R-:W-:Y:S01]  /*1380*/  LOP3.LUT R48, R21, R24, R3, 0x96, !PT ;  /* 0x0000001815307212 */ /* 0x000fe200078e9603 */
[----:B------:R-:W-:Y:S01]  /*1390*/  IMAD.WIDE.U32 R46, R46, -0x326172a9, RZ ;  /* 0xcd9e8d572e2e7825 */ /* 0x000fe200078e00ff */
[----:B------:R-:W-:-:S03]  /*13a0*/  IADD3 R3, PT, PT, R25, -0x4498517b, RZ ;  /* 0xbb67ae8519037810 */ /* 0x000fc60007ffe0ff */
[----:B------:R-:W-:Y:S01]  /*13b0*/  IMAD.WIDE.U32 R48, R48, -0x2daee0ad, RZ ;  /* 0xd2511f5330307825 */ /* 0x000fe200078e00ff */
[----:B------:R-:W-:-:S03]  /*13c0*/  LOP3.LUT R55, R34, R2, R47, 0x96, !PT ;  /* 0x0000000222377212 */ /* 0x000fc600078e962f */
[----:B------:R-:W-:Y:S01]  /*13d0*/  VIADD R47, R24, 0x3c6ef372 ;  /* 0x3c6ef372182f7836 */ /* 0x000fe20000000000 */
[----:B------:R-:W-:Y:S01]  /*13e0*/  LOP3.LUT R3, R3, R54, R49, 0x96, !PT ;  /* 0x0000003603037212 */ /* 0x000fe200078e9631 */
[----:B------:R-:W-:-:S04]  /*13f0*/  IMAD.WIDE.U32 R54, R55, -0x2daee0ad, RZ ;  /* 0xd2511f5337367825 */ /* 0x000fc800078e00ff */
[----:B------:R-:W-:Y:S02]  /*1400*/  VIADD R49, R25, 0x76cf5d0a ;  /* 0x76cf5d0a19317836 */ /* 0x000fe40000000000 */
[----:B------:R-:W-:-:S03]  /*1410*/  IMAD.WIDE.U32 R2, R3, -0x326172a9, RZ ;  /* 0xcd9e8d5703027825 */ /* 0x000fc600078e00ff */
[----:B------:R-:W-:Y:S02]  /*1420*/  LOP3.LUT R49, R49, R48, R55, 0x96, !PT ;  /* 0x0000003031317212 */ /* 0x000fe400078e9637 */
[----:B------:R-:W-:Y:S02]  /*1430*/  LOP3.LUT R48, R47, R46, R3, 0x96, !PT ;  /* 0x0000002e2f307212 */ /* 0x000fe400078e9603 */
[----:B------:R-:W-:Y:S01]  /*1440*/  IADD3 R3, PT, PT, R24, -0x255992d5, RZ ;  /* 0xdaa66d2b18037810 */ /* 0x000fe20007ffe0ff */
        /* <DEDUP_REMOVED lines=18> */
[----:B------:R-:W-:-:S03]  /*1570*/  LOP3.LUT R2, R14, R2, R47, 0x96, !PT ;  /* 0x000000020e027212 */ /* 0x000fc600078e962f */
[C---:B------:R-:W-:Y:S02]  /*1580*/  VIADD R3, R25.reuse, 0x1fd5c5a3 ;  /* 0x1fd5c5a319037836 */ /* 0x040fe40000000000 */
[----:B------:R-:W-:-:S03]  /*1590*/  VIADD R47, R25, 0xdb3d7428 ;  /* 0xdb3d7428192f7836 */ /* 0x000fc60000000000 */
[----:B------:R-:W-:Y:S01]  /*15a0*/  LOP3.LUT R64, R3, R54, R49, 0x96, !PT ;  /* 0x0000003603407212 */ /* 0x000fe200078e9631 */
[----:B------:R-:W-:-:S04]  /*15b0*/  IMAD.WIDE.U32 R2, R2, -0x2daee0ad, RZ ;  /* 0xd2511f5302027825 */ /* 0x000fc800078e00ff */
[----:B------:R-:W-:Y:S01]  /*15c0*/  IMAD.WIDE.U32 R64, R64, -0x326172a9, RZ ;  /* 0xcd9e8d5740407825 */ /* 0x000fe200078e00ff */
[----:B------:R-:W-:Y:S02]  /*15d0*/  LOP3.LUT R47, R47, R48, R3, 0x96, !PT ;  /* 0x000000302f2f7212 */ /* 0x000fe400078e9603 */
[----:B------:R-:W-:Y:S02]  /*15e0*/  IADD3 R3, PT, PT, R24, -0x700cb87f, RZ ;  /* 0x8ff3478118037810 */ /* 0x000fe40007ffe0ff */
[----:B------:R-:W-:Y:S01]  /*15f0*/  LOP3.LUT R48, R13, R46, R65, 0x96, !PT ;  /* 0x0000002e0d307212 */ /* 0x000fe200078e9641 */
[----:B------:R-:W-:-:S04]  /*1600*/  IMAD.WIDE.U32 R60, R47, -0x326172a9, RZ ;  /* 0xcd9e8d572f3c7825 */ /* 0x000fc800078e00ff */
[----:B------:R-:W-:Y:S01]  /*1610*/  IMAD.WIDE.U32 R48, R48, -0x2daee0ad, RZ ;  /* 0xd2511f5330307825 */ /* 0x000fe200078e00ff */
[----:B------:R-:W-:-:S03]  /*1620*/  LOP3.LUT R64, R3, R64, R61, 0x96, !PT ;  /* 0x0000004003407212 */ /* 0x000fc600078e963d */
[----:B------:R-:W-:-:S05]  /*1630*/  VIADD R47, R25, 0x96a522ad ;  /* 0x96a522ad192f7836 */ /* 0x000fca0000000000 */
[----:B------:R-:W-:Y:S01]  /*1640*/  LOP3.LUT R49, R47, R2, R49, 0x96, !PT ;  /* 0x000000022f317212 */ /* 0x000fe200078e9631 */
[----:B------:R-:W-:Y:S06]  /*1650*/  @!P2 BRA `(.L_x_15) ;  /* 0x000000000044a947 */ /* 0x000fec0003800000 */
[----:B------:R-:W-:Y:S01]  /*1660*/  ISETP.NE.AND P2, PT, R26, 0x3, PT ;  /* 0x000000031a00780c */ /* 0x000fe20003f45270 */
[----:B------:R-:W-:Y:S01]  /*1670*/  IMAD.MOV.U32 R0, RZ, RZ, R49 ;  /* 0x000000ffff007224 */ /* 0x000fe200078e0031 */
[----:B------:R-:W-:Y:S01]  /*1680*/  MOV R3, R60 ;  /* 0x0000003c00037202 */ /* 0x000fe20000000f00 */
[----:B------:R-:W-:Y:S02]  /*1690*/  IMAD.MOV.U32 R4, RZ, RZ, R19 ;  /* 0x000000ffff047224 */ /* 0x000fe400078e0013 */
[----:B------:R-:W-:-:S08]  /*16a0*/  IMAD.MOV.U32 R2, RZ, RZ, R64 ;  /* 0x000000ffff027224 */ /* 0x000fd000078e0040 */
[----:B------:R-:W-:Y:S05]  /*16b0*/  @!P2 BRA `(.L_x_16) ;  /* 0x00000000003ca947 */ /* 0x000fea0003800000 */
[----:B------:R-:W-:Y:S01]  /*16c0*/  ISETP.NE.AND P2, PT, R26, 0x2, PT ;  /* 0x000000021a00780c */ /* 0x000fe20003f45270 */
[----:B------:R-:W-:Y:S01]  /*16d0*/  IMAD.MOV.U32 R2, RZ, RZ, R17 ;  /* 0x000000ffff027224 */ /* 0x000fe200078e0011 */
[----:B------:R-:W-:Y:S01]  /*16e0*/  MOV R4, R16 ;  /* 0x0000001000047202 */ /* 0x000fe20000000f00 */
[----:B------:R-:W-:Y:S01]  /*16f0*/  IMAD.MOV.U32 R0, RZ, RZ, R19 ;  /* 0x000000ffff007224 */ /* 0x000fe200078e0013 */
[----:B------:R-:W-:-:S09]  /*1700*/  MOV R3, R18 ;  /* 0x0000001200037202 */ /* 0x000fd20000000f00 */
[----:B------:R-:W-:Y:S05]  /*1710*/  @P2 BRA `(.L_x_16) ;  /* 0x0000000000242947 */ /* 0x000fea0003800000 */
[----:B------:R-:W-:Y:S01]  /*1720*/  IMAD.MOV.U32 R4, RZ, RZ, R18 ;  /* 0x000000ffff047224 */ /* 0x000fe200078e0012 */
[----:B------:R-:W-:Y:S01]  /*1730*/  MOV R0, R60 ;  /* 0x0000003c00007202 */ /* 0x000fe20000000f00 */
[----:B------:R-:W-:Y:S02]  /*1740*/  IMAD.MOV.U32 R2, RZ, RZ, R19 ;  /* 0x000000ffff027224 */ /* 0x000fe400078e0013 */
[----:B------:R-:W-:Y:S01]  /*1750*/  IMAD.MOV.U32 R3, RZ, RZ, R64 ;  /* 0x000000ffff037224 */ /* 0x000fe200078e0040 */
[----:B------:R-:W-:Y:S06]  /*1760*/  BRA `(.L_x_16) ;  /* 0x0000000000107947 */ /* 0x000fec0003800000 */
.L_x_15:
[----:B------:R-:W-:Y:S01]  /*1770*/  IMAD.MOV.U32 R3, RZ, RZ, R19 ;  /* 0x000000ffff037224 */ /* 0x000fe200078e0013 */
[----:B------:R-:W-:Y:S01]  /*1780*/  MOV R4, R17 ;  /* 0x0000001100047202 */ /* 0x000fe20000000f00 */
[----:B------:R-:W-:Y:S02]  /*1790*/  IMAD.MOV.U32 R2, RZ, RZ, R18 ;  /* 0x000000ffff027224 */ /* 0x000fe400078e0012 */
[----:B------:R-:W-:-:S07]  /*17a0*/  IMAD.MOV.U32 R0, RZ, RZ, R64 ;  /* 0x000000ffff007224 */ /* 0x000fce00078e0040 */
.L_x_16:
[----:B------:R-:W-:Y:S05]  /*17b0*/  BSYNC.RECONVERGENT B1 ;  /* 0x0000000000017941 */ /* 0x000fea0003800200 */
.L_x_12:
[----:B------:R-:W-:Y:S01]  /*17c0*/  IADD3 R18, PT, PT, R20, 0x1, RZ ;  /* 0x0000000114127810 */ /* 0x000fe20007ffe0ff */
[----:B------:R-:W-:Y:S03]  /*17d0*/  BSSY.RECONVERGENT B1, `(.L_x_17) ;  /* 0x000000c000017945 */ /* 0x000fe60003800200 */
[C---:B------:R-:W-:Y:S01]  /*17e0*/  ISETP.NE.AND P2, PT, R18.reuse, RZ, PT ;  /* 0x000000ff1200720c */ /* 0x040fe20003f45270 */
[----:B------:R-:W-:-:S12]  /*17f0*/  IMAD.HI.U32 R18, R18, -0x2daee0ad, RZ ;  /* 0xd2511f5312127827 */ /* 0x000fd800078e00ff */
[----:B------:R-:W-:Y:S05]  /*1800*/  @P2 BRA `(.L_x_18) ;  /* 0x0000000000202947 */ /* 0x000fea0003800000 */
[----:B------:R-:W-:-:S05]  /*1810*/  VIADD R21, R21, 0x1 ;  /* 0x0000000115157836 */ /* 0x000fca0000000000 */
[----:B------:R-:W-:-:S13]  /*1820*/  ISETP.NE.AND P2, PT, R21, RZ, PT ;  /* 0x000000ff1500720c */ /* 0x000fda0003f45270 */
[----:B------:R-:W-:Y:S01]  /*1830*/  @!P2 VIADD R22, R22, 0x1 ;  /* 0x000000011616a836 */ /* 0x000fe20000000000 */
[----:B------:R-:W-:Y:S01]  /*1840*/  @!P2 IADD3 R16, PT, PT, R23, 0x1, RZ ;  /* 0x000000011710a810 */ /* 0x000fe20007ffe0ff */
[----:B------:R-:W-:-:S03]  /*1850*/  @!P2 IMAD.MOV.U32 R21, RZ, RZ, RZ ;  /* 0x000000ffff15a224 */ /* 0x000fc600078e00ff */
[----:B------:R-:W-:-:S13]  /*1860*/  ISETP.NE.AND P3, PT, R22, RZ, !P2 ;  /* 0x000000ff1600720c */ /* 0x000fda0005765270 */
[----:B------:R-:W-:-:S05]  /*1870*/  @P3 IMAD.MOV R16, RZ, RZ, R23 ;  /* 0x000000ffff103224 */ /* 0x000fca00078e0217 */
[----:B------:R-:W-:-:S07]  /*1880*/  @!P2 MOV R23, R16 ;  /* 0x000000100017a202 */ /* 0x000fce0000000f00 */
.L_x_18:
[----:B------:R-:W-:Y:S05]  /*1890*/  BSYNC.RECONVERGENT B1 ;  /* 0x0000000000017941 */ /* 0x000fea0003800200 */
.L_x_17:
[----:B------:R-:W-:Y:S01]  /*18a0*/  IMAD.WIDE.U32 R16, R22, -0x326172a9, RZ ;  /* 0xcd9e8d5716107825 */ /* 0x000fe200078e00ff */
[----:B------:R-:W-:Y:S01]  /*18b0*/  LOP3.LUT R18, R23, R18, R25, 0x96, !PT ;  /* 0x0000001217127212 */ /* 0x000fe200078e9619 */
[----:B------:R-:W-:Y:S01]  /*18c0*/  BSSY.RECONVERGENT B1, `(.L_x_19) ;  /* 0x0000048000017945 */ /* 0x000fe20003800200 */
[----:B------:R-:W-:Y:S01]  /*18d0*/  ISETP.NE.AND P2, PT, R26, 0x1, PT ;  /* 0x000000011a00780c */ /* 0x000fe20003f45270 */
[----:B------:R-:W-:Y:S01]  /*18e0*/  IMAD.MOV.U32 R19, RZ, RZ, -0x2daee0ad ;  /* 0xd2511f53ff137424 */ /* 0x000fe200078e00ff */
[----:B------:R-:W-:Y:S01]  /*18f0*/  LOP3.LUT R17, R21, R24, R17, 0x96, !PT ;  /* 0x0000001815117212 */ /* 0x000fe200078e9611 */
[----:B------:R-:W-:Y:S01]  /*1900*/  IMAD.WIDE.U32 R56, R18, -0x326172a9, RZ ;  /* 0xcd9e8d5712387825 */ /* 0x000fe200078e00ff */
[----:B------:R-:W-:Y:S02]  /*1910*/  IADD3 R53, PT, PT, R25, -0x695add53, RZ ;  /* 0x96a522ad19357810 */ /* 0x000fe40007ffe0ff */
[----:B------:R-:W-:Y:S01]  /*1920*/  LOP3.LUT R37, R37, 0x1, RZ, 0x3c, !PT ;  /* 0x0000000125257812 */ /* 0x000fe200078e3cff */
[----:B------:R-:W-:Y:S01]  /*1930*/  IMAD R54, R20, R19, -0x2daee0ad ;  /* 0xd2511f5314367424 */ /* 0x000fe200078e0213 */
[----:B------:R-:W-:Y:S01]  /*1940*/  LOP3.LUT R46, R34, R16, R57, 0x96, !PT ;  /* 0x00000010222e7212 */ /* 0x000fe200078e9639 */
[----:B------:R-:W-:Y:S01]  /*1950*/  IMAD.WIDE.U32 R18, R17, -0x2daee0ad, RZ ;  /* 0xd2511f5311127825 */ /* 0x000fe200078e00ff */
[----:B------:R-:W-:-:S03]  /*1960*/  IADD3 R57, PT, PT, R25, 0x76cf5d0a, RZ ;  /* 0x76cf5d0a19397810 */ /* 0x000fc60007ffe0ff */
[----:B------:R-:W-:Y:S02]  /*1970*/  VIADD R55, R25, 0xbb67ae85 ;  /* 0xbb67ae8519377836 */ /* 0x000fe40000000000 */
[----:B------:R-:W-:-:S03]  /*1980*/  IMAD.WIDE.U32 R46, R46, -0x2daee0ad, RZ ;  /* 0xd2511f532e2e7825 */ /* 0x000fc600078e00ff */
[----:B------:R-:W-:Y:S01]  /*1990*/  LOP3.LUT R16, R55, R54, R19, 0x96, !PT ;  /* 0x0000003637107212 */ /* 0x000fe200078e9613 */
[C---:B------:R-:W-:Y:S01]  /*19a0*/  VIADD R59, R24.reuse, 0x3c6ef372 ;  /* 0x3c6ef372183b7836 */ /* 0x040fe20000000000 */
[----:B------:R-:W-:Y:S01]  /*19b0*/  LOP3.LUT R18, R57, R18, R47, 0x96, !PT ;  /* 0x0000001239127212 */ /* 0x000fe200078e962f */
[----:B------:R-:W-:Y:S02]  /*19c0*/  VIADD R61, R24, 0xdaa66d2b ;  /* 0xdaa66d2b183d7836 */ /* 0x000fe40000000000 */
[----:B------:R-:W-:-:S04]  /*19d0*/  IMAD.WIDE.U32 R16, R16, -0x326172a9, RZ ;  /* 0xcd9e8d5710107825 */ /* 0x000fc800078e00ff */
[----:B------:R-:W-:Y:S01]  /*19e0*/  IMAD.WIDE.U32 R18, R18, -0x326172a9, RZ ;  /* 0xcd9e8d5712127825 */ /* 0x000fe200078e00ff */
[----:B------:R-:W-:Y:S02]  /*19f0*/  LOP3.LUT R62, R59, R56, R17, 0x96, !PT ;  /* 0x000000383b3e7212 */ /* 0x000fe400078e9611 */
[C---:B------:R-:W-:Y:S01]  /*1a00*/  IADD3 R56, PT, PT, R25.reuse, 0x1fd5c5a3, RZ ;  /* 0x1fd5c5a319387810 */ /* 0x040fe20007ffe0ff */
[----:B------:R-:W-:Y:S01]  /*1a10*/  VIADD R58, R25, 0xdb3d7428 ;  /* 0xdb3d7428193a7836 */ /* 0x000fe20000000000 */
[----:B------:R-:W-:Y:S01]  /*1a20*/  LOP3.LUT R47, R61, R16, R19, 0x96, !PT ;  /* 0x000000103d2f7212 */ /* 0x000fe200078e9613 */
[----:B------:R-:W-:-:S05]  /*1a30*/  IMAD.WIDE.U32 R62, R62, -0x2daee0ad, RZ ;  /* 0xd2511f533e3e7825 */ /* 0x000fca00078e00ff */
        /* <DEDUP_REMOVED lines=23> */
[----:B------:R-:W-:Y:S01]  /*1bb0*/  IMAD.HI.U32 R73, R62, -0x2daee0ad, RZ ;  /* 0xd2511f533e497827 */ /* 0x000fe200078e00ff */
[----:B------:R-:W-:-:S04]  /*1bc0*/  LOP3.LUT R74, R63, R16, R19, 0x96, !PT ;  /* 0x000000103f4a7212 */ /* 0x000fc800078e9613 */
        /* <DEDUP_REMOVED lines=11> */
[----:B------:R-:W-:Y:S02]  /*1c80*/  IMAD.MOV.U32 R72, RZ, RZ, R49 ;  /* 0x000000ffff487224 */ /* 0x000fe400078e0031 */
[----:B------:R-:W-:-:S08]  /*1c90*/  IMAD.MOV.U32 R68, RZ, RZ, R48 ;  /* 0x000000ffff447224 */ /* 0x000fd000078e0030 */
[----:B------:R-:W-:Y:S05]  /*1ca0*/  @P3 BRA `(.L_x_21) ;  /* 0x0000000000243947 */ /* 0x000fea0003800000 */
[----:B------:R-:W-:Y:S01]  /*1cb0*/  MOV R67, R49 ;  /* 0x0000003100437202 */ /* 0x000fe20000000f00 */
[----:B------:R-:W-:Y:S01]  /*1cc0*/  IMAD.MOV.U32 R71, RZ, RZ, R48 ;  /* 0x000000ffff477224 */ /* 0x000fe200078e0030 */
[----:B------:R-:W-:Y:S01]  /*1cd0*/  MOV R68, R18 ;  /* 0x0000001200447202 */ /* 0x000fe20000000f00 */
[----:B------:R-:W-:Y:S01]  /*1ce0*/  IMAD.MOV.U32 R72, RZ, RZ, R74 ;  /* 0x000000ffff487224 */ /* 0x000fe200078e004a */
[----:B------:R-:W-:Y:S06]  /*1cf0*/  BRA `(.L_x_21) ;  /* 0x0000000000107947 */ /* 0x000fec0003800000 */
.L_x_20:
[----:B------:R-:W-:Y:S01]  /*1d00*/  IMAD.MOV.U32 R67, RZ, RZ, R60 ;  /* 0x000000ffff437224 */ /* 0x000fe200078e003c */
[----:B------:R-:W-:Y:S01]  /*1d10*/  MOV R72, R48 ;  /* 0x0000003000487202 */ /* 0x000fe20000000f00 */
[----:B------:R-:W-:Y:S02]  /*1d20*/  IMAD.MOV.U32 R71, RZ, RZ, R49 ;  /* 0x000000ffff477224 */ /* 0x000fe400078e0031 */
[----:B------:R-:W-:-:S07]  /*1d30*/  IMAD.MOV.U32 R68, RZ, RZ, R74 ;  /* 0x000000ffff447224 */ /* 0x000fce00078e004a */
.L_x_21:
[----:B------:R-:W-:Y:S05]  /*1d40*/  BSYNC.RECONVERGENT B1 ;  /* 0x0000000000017941 */ /* 0x000fea0003800200 */
.L_x_19:
[----:B------:R-:W-:Y:S01]  /*1d50*/  VIADD R16, R20, 0x2 ;  /* 0x0000000214107836 */ /* 0x000fe20000000000 */
[----:B------:R-:W-:Y:S04]  /*1d60*/  BSSY.RECONVERGENT B1, `(.L_x_22) ;  /* 0x000000b000017945 */ /* 0x000fe80003800200 */
        /* <DEDUP_REMOVED lines=10> */
.L_x_23:
[----:B------:R-:W-:Y:S05]  /*1e10*/  BSYNC.RECONVERGENT B1 ;  /* 0x0000000000017941 */ /* 0x000fea0003800200 */
.L_x_22:
[----:B------:R-:W-:Y:S01]  /*1e20*/  IMAD.WIDE.U32 R46, R22, -0x326172a9, RZ ;  /* 0xcd9e8d57162e7825 */ /* 0x000fe200078e00ff */
[----:B------:R-:W-:Y:S03]  /*1e30*/  BSSY.RECONVERGENT B1, `(.L_x_24) ;  /* 0x0000040000017945 */ /* 0x000fe60003800200 */
[----:B------:R-:W-:Y:S01]  /*1e40*/  IMAD.HI.U32 R16, R16, -0x2daee0ad, RZ ;  /* 0xd2511f5310107827 */ /* 0x000fe200078e00ff */
[----:B------:R-:W-:Y:S02]  /*1e50*/  LOP3.LUT R48, R21, R24, R47, 0x96, !PT ;  /* 0x0000001815307212 */ /* 0x000fe400078e962f */
[----:B------:R-:W-:Y:S02]  /*1e60*/  IADD3 R47, PT, PT, R54, -0x2daee0ad, RZ ;  /* 0xd2511f53362f7810 */ /* 0x000fe40007ffe0ff */
[----:B------:R-:W-:Y:S01]  /*1e70*/  LOP3.LUT R16, R23, R16, R25, 0x96, !PT ;  /* 0x0000001017107212 */ /* 0x000fe200078e9619 */
[----:B------:R-:W-:-:S04]  /*1e80*/  IMAD.WIDE.U32 R48, R48, -0x2daee0ad, RZ ;  /* 0xd2511f5330307825 */ /* 0x000fc800078e00ff */
[----:B------:R-:W-:Y:S01]  /*1e90*/  IMAD.WIDE.U32 R16, R16, -0x326172a9, RZ ;  /* 0xcd9e8d5710107825 */ /* 0x000fe200078e00ff */
[----:B------:R-:W-:-:S04]  /*1ea0*/  LOP3.LUT R47, R55, R47, R49, 0x96, !PT ;  /* 0x0000002f372f7212 */ /* 0x000fc800078e9631 */
[----:B------:R-:W-:Y:S01]  /*1eb0*/  LOP3.LUT R17, R34, R46, R17, 0x96, !PT ;  /* 0x0000002e22117212 */ /* 0x000fe200078e9611 */
[----:B------:R-:W-:-:S05]  /*1ec0*/  IMAD.WIDE.U32 R46, R47, -0x326172a9, RZ ;  /* 0xcd9e8d572f2e7825 */ /* 0x000fca00078e00ff */
        /* <DEDUP_REMOVED lines=25> */
[----:B------:R-:W-:-:S04]  /*2060*/  IMAD.WIDE.U32 R16, R17, -0x2daee0ad, RZ ;  /* 0xd2511f5311107825 */ /* 0x000fc800078e00ff */
[----:B------:R-:W-:Y:S01]  /*2070*/  IMAD.HI.U32 R60, R66, -0x2daee0ad, RZ ;  /* 0xd2511f53423c7827 */ /* 0x000fe200078e00ff */
[----:B------:R-:W-:-:S03]  /*2080*/  LOP3.LUT R17, R58, R48, R17, 0x96, !PT ;  /* 0x000000303a117212 */ /* 0x000fc600078e9611 */
[----:B------:R-:W-:Y:S01]  /*2090*/  IMAD R47, R62, -0x2daee0ad, RZ ;  /* 0xd2511f533e2f7824 */ /* 0x000fe200078e02ff */
[----:B------:R-:W-:Y:S01]  /*20a0*/  LOP3.LUT R60, R53, R16, R60, 0x96, !PT ;  /* 0x00000010353c7212 */ /* 0x000fe200078e963c */
[----:B------:R-:W-:-:S05]  /*20b0*/  IMAD.WIDE.U32 R16, R17, -0x326172a9, RZ ;  /* 0xcd9e8d5711107825 */ /* 0x000fca00078e00ff */
        /* <DEDUP_REMOVED lines=19> */
.L_x_25:
[----:B------:R-:W-:Y:S01]  /*21f0*/  IMAD.MOV.U32 R70, RZ, RZ, R18 ;  /* 0x000000ffff467224 */ /* 0x000fe200078e0012 */
[----:B------:R-:W-:Y:S01]  /*2200*/  MOV R69, R47 ;  /* 0x0000002f00457202 */ /* 0x000fe20000000f00 */
[----:B------:R-:W-:Y:S02]  /*2210*/  IMAD.MOV.U32 R64, RZ, RZ, R73 ;  /* 0x000000ffff407224 */ /* 0x000fe400078e0049 */
[----:B------:R-:W-:-:S07]  /*2220*/  IMAD.MOV.U32 R65, RZ, RZ, R62 ;  /* 0x000000ffff417224 */ /* 0x000fce00078e003e */
.L_x_26:
[----:B------:R-:W-:Y:S05]  /*2230*/  BSYNC.RECONVERGENT B1 ;  /* 0x0000000000017941 */ /* 0x000fea0003800200 */
.L_x_24:
[----:B------:R-:W-:Y:S01]  /*2240*/  VIADD R18, R20, 0x3 ;  /* 0x0000000314127836 */ /* 0x000fe20000000000 */
[----:B------:R-:W-:Y:S04]  /*2250*/  BSSY.RECONVERGENT B1, `(.L_x_27) ;  /* 0x000000c000017945 */ /* 0x000fe80003800200 */
[C---:B------:R-:W-:Y:S01]  /*2260*/  ISETP.NE.AND P3, PT, R18.reuse, RZ, PT ;  /* 0x000000ff1200720c */ /* 0x040fe20003f65270 */
[----:B------:R-:W-:-:S12]  /*2270*/  IMAD.HI.U32 R18, R18, -0x2daee0ad, RZ ;  /* 0xd2511f5312127827 */ /* 0x000fd800078e00ff */
        /* <DEDUP_REMOVED lines=9> */
.L_x_28:
[----:B------:R-:W-:Y:S05]  /*2310*/  BSYNC.RECONVERGENT B1 ;  /* 0x0000000000017941 */ /* 0x000fea0003800200 */
.L_x_27:
[----:B------:R-:W-:Y:S01]  /*2320*/  LOP3.LUT R18, R23, R18, R25, 0x96, !PT ;  /* 0x0000001217127212 */ /* 0x000fe200078e9619 */
[----:B------:R-:W-:Y:S01]  /*2330*/  IMAD.WIDE.U32 R46, R22, -0x326172a9, RZ ;  /* 0xcd9e8d57162e7825 */ /* 0x000fe200078e00ff */
[----:B------:R-:W-:Y:S01]  /*2340*/  LOP3.LUT R67, R72, R71, R67, 0x80, !PT ;  /* 0x0000004748437212 */ /* 0x000fe200078e8043 */
[----:B------:R-:W-:Y:S01]  /*2350*/  BSSY.RECONVERGENT B1, `(.L_x_29) ;  /* 0x0000043000017945 */ /* 0x000fe20003800200 */
[----:B------:R-:W-:Y:S01]  /*2360*/  LOP3.LUT R4, R5, R4, R6, 0xb8, !PT ;  /* 0x0000000405047212 */ /* 0x000fe200078eb806 */
[----:B------:R-:W-:Y:S01]  /*2370*/  IMAD.WIDE.U32 R18, R18, -0x326172a9, RZ ;  /* 0xcd9e8d5712127825 */ /* 0x000fe200078e00ff */
[----:B------:R-:W-:Y:S02]  /*2380*/  LOP3.LUT R48, R21, R24, R47, 0x96, !PT ;  /* 0x0000001815307212 */ /* 0x000fe400078e962f */
[----:B------:R-:W-:Y:S02]  /*2390*/  LOP3.LUT R67, R70, R67, R68, 0x80, !PT ;  /* 0x0000004346437212 */ /* 0x000fe400078e8044 */
[----:B------:R-:W-:Y:S01]  /*23a0*/  LOP3.LUT R46, R34, R46, R19, 0x96, !PT ;  /* 0x0000002e222e7212 */ /* 0x000fe200078e9613 */
[----:B------:R-:W-:Y:S01]  /*23b0*/  IMAD.WIDE.U32 R48, R48, -0x2daee0ad, RZ ;  /* 0xd2511f5330307825 */ /* 0x000fe200078e00ff */
[----:B------:R-:W-:-:S02]  /*23c0*/  IADD3 R19, PT, PT, R54, -0x5b5dc15a, RZ ;  /* 0xa4a23ea636137810 */ /* 0x000fc40007ffe0ff */
[----:B------:R-:W-:Y:S01]  /*23d0*/  LOP3.LUT R64, R69, R67, R64, 0x80, !PT ;  /* 0x0000004345407212 */ /* 0x000fe200078e8040 */
[----:B------:R-:W-:Y:S01]  /*23e0*/  IMAD.WIDE.U32 R46, R46, -0x2daee0ad, RZ ;  /* 0xd2511f532e2e7825 */ /* 0x000fe200078e00ff */
[----:B------:R-:W-:Y:S02]  /*23f0*/  LOP3.LUT R19, R55, R19, R49, 0x96, !PT ;  /* 0x0000001337137212 */ /* 0x000fe400078e9631 */
[----:B------:R-:W-:Y:S02]  /*2400*/  LOP3.LUT R6, R5, R2, R6, 0xb8, !PT ;  /* 0x0000000205067212 */ /* 0x000fe400078eb806 */
[----:B------:R-:W-:Y:S01]  /*2410*/  LOP3.LUT R47, R57, R48, R47, 0x96, !PT ;  /* 0x00000030392f7212 */ /* 0x000fe200078e962f */
[----:B------:R-:W-:Y:S01]  /*2420*/  IMAD.WIDE.U32 R48, R19, -0x326172a9, RZ ;  /* 0xcd9e8d5713307825 */ /* 0x000fe200078e00ff */
[----:B------:R-:W-:-:S03]  /*2430*/  LOP3.LUT R65, R4, R64, R65, 0x78, !PT ;  /* 0x0000004004417212 */ /* 0x000fc600078e7841 */
[----:B------:R-:W-:Y:S01]  /*2440*/  IMAD R4, R66, -0x2daee0ad, RZ ;  /* 0xd2511f5342047824 */ /* 0x000fe200078e02ff */
[----:B------:R-:W-:-:S05]  /*2450*/  LOP3.LUT R18, R59, R18, R49, 0x96, !PT ;  /* 0x000000123b127212 */ /* 0x000fca00078e9631 */
[----:B------:R-:W-:-:S05]  /*2460*/  IMAD.WIDE.U32 R18, R18, -0x2daee0ad, RZ ;  /* 0xd2511f5312127825 */ /* 0x000fca00078e00ff */
[----:B------:R-:W-:Y:S01]  /*2470*/  LOP3.LUT R19, R33, R46, R19, 0x96, !PT ;  /* 0x0000002e21137212 */ /* 0x000fe200078e9613 */
[----:B------:R-:W-:-:S05]  /*2480*/  IMAD.WIDE.U32 R46, R47, -0x326172a9, RZ ;  /* 0xcd9e8d572f2e7825 */ /* 0x000fca00078e00ff */
        /* <DEDUP_REMOVED lines=43> */
.L_x_30:
[----:B------:R-:W-:Y:S01]  /*2740*/  IMAD.MOV.U32 R64, RZ, RZ, R16 ;  /* 0x000000ffff407224 */ /* 0x000fe200078e0010 */
[----:B------:R-:W-:Y:S01]  /*2750*/  MOV R67, R4 ;  /* 0x0000000400437202 */ /* 0x000fe20000000f00 */
[----:B------:R-:W-:Y:S02]  /*2760*/  IMAD.MOV.U32 R68, RZ, RZ, R60 ;  /* 0x000000ffff447224 */ /* 0x000fe400078e003c */
[----:B------:R-:W-:-:S07]  /*2770*/  IMAD.MOV.U32 R66, RZ, RZ, R2 ;  /* 0x000000ffff427224 */ /* 0x000fce00078e0002 */
.L_x_31:
[----:B------:R-:W-:Y:S05]  /*2780*/  BSYNC.RECONVERGENT B1 ;  /* 0x0000000000017941 */ /* 0x000fea0003800200 */
.L_x_29:
[----:B------:R-:W-:Y:S01]  /*2790*/  VIADD R20, R20, 0x4 ;  /* 0x0000000414147836 */ /* 0x000fe20000000000 */
[----:B------:R-:W-:Y:S03]  /*27a0*/  BSSY.RECONVERGENT B1, `(.L_x_32) ;  /* 0x000000c000017945 */ /* 0x000fe60003800200 */
[C---:B------:R-:W-:Y:S01]  /*27b0*/  IMAD.HI.U32 R4, R20.reuse, -0x2daee0ad, RZ ;  /* 0xd2511f5314047827 */ /* 0x040fe200078e00ff */
        /* <DEDUP_REMOVED lines=10> */
.L_x_33:
[----:B------:R-:W-:Y:S05]  /*2860*/  BSYNC.RECONVERGENT B1 ;  /* 0x0000000000017941 */ /* 0x000fea0003800200 */
.L_x_32:
[----:B------:R-:W-:Y:S01]  /*2870*/  IMAD.WIDE.U32 R16, R22, -0x326172a9, RZ ;  /* 0xcd9e8d5716107825 */ /* 0x000fe200078e00ff */
[----:B------:R-:W-:Y:S01]  /*2880*/  LOP3.LUT R4, R23, R4, R25, 0x96, !PT ;  /* 0x0000000417047212 */ /* 0x000fe200078e9619 */
[----:B------:R-:W-:Y:S01]  /*2890*/  BSSY.RECONVERGENT B1, `(.L_x_34) ;  /* 0x0000040000017945 */ /* 0x000fe20003800200 */
[----:B------:R-:W-:Y:S02]  /*28a0*/  IADD3 R54, PT, PT, R54, 0x76f35df9, RZ ;  /* 0x76f35df936367810 */ /* 0x000fe40007ffe0ff */
        /* <DEDUP_REMOVED lines=36> */
[----:B------:R-:W-:Y:S01]  /*2af0*/  IMAD.MOV.U32 R17, RZ, RZ, R18 ;  /* 0x000000ffff117224 */ /* 0x000fe200078e0012 */
[----:B------:R-:W-:Y:S01]  /*2b00*/  LOP3.LUT R18, R53, R54, R5, 0x96, !PT ;  /* 0x0000003635127212 */ /* 0x000fe200078e9605 */
[----:B------:R-:W-:Y:S01]  /*2b10*/  IMAD R54, R47, -0x2daee0ad, RZ ;  /* 0xd2511f532f367824 */ /* 0x000fe200078e02ff */
[----:B------:R-:W-:Y:S01]  /*2b20*/  MOV R19, R4 ;  /* 0x0000000400137202 */ /* 0x000fe20000000f00 */
[----:B------:R-:W-:Y:S06]  /*2b30*/  @!P2 BRA `(.L_x_35) ;  /* 0x000000000044a947 */ /* 0x000fec0003800000 */
[----:B------:R-:W-:Y:S01]  /*2b40*/  ISETP.NE.AND P2, PT, R26, 0x3, PT ;  /* 0x000000031a00780c */ /* 0x000fe20003f45270 */
[----:B------:R-:W-:Y:S01]  /*2b50*/  IMAD.MOV.U32 R5, RZ, RZ, R54 ;  /* 0x000000ffff057224 */ /* 0x000fe200078e0036 */
[----:B------:R-:W-:Y:S01]  /*2b60*/  MOV R4, R16 ;  /* 0x0000001000047202 */ /* 0x000fe20000000f00 */
[----:B------:R-:W-:Y:S01]  /*2b70*/  IMAD.MOV.U32 R47, RZ, RZ, R17 ;  /* 0x000000ffff2f7224 */ /* 0x000fe200078e0011 */
[----:B------:R-:W-:-:S09]  /*2b80*/  MOV R53, R18 ;  /* 0x0000001200357202 */ /* 0x000fd20000000f00 */
        /* <DEDUP_REMOVED lines=9> */
[----:B------:R-:W-:Y:S01]  /*2c20*/  IMAD.MOV.U32 R47, RZ, RZ, R16 ;  /* 0x000000ffff2f7224 */ /* 0x000fe200078e0010 */
[----:B------:R-:W-:Y:S01]  /*2c30*/  MOV R53, R17 ;  /* 0x0000001100357202 */ /* 0x000fe20000000f00 */
[----:B------:R-:W-:Y:S06]  /*2c40*/  BRA `(.L_x_36) ;  /* 0x0000000000107947 */ /* 0x000fec0003800000 */
.L_x_35:
[----:B------:R-:W-:Y:S01]  /*2c50*/  IMAD.MOV.U32 R5, RZ, RZ, R48 ;  /* 0x000000ffff057224 */ /* 0x000fe200078e0030 */
[----:B------:R-:W-:Y:S01]  /*2c60*/  MOV R4, R46 ;  /* 0x0000002e00047202 */ /* 0x000fe20000000f00 */
[----:B------:R-:W-:Y:S01]  /*2c70*/  IMAD.MOV.U32 R47, RZ, RZ, R54 ;  /* 0x000000ffff2f7224 */ /* 0x000fe200078e0036 */
[----:B------:R-:W-:-:S07]  /*2c80*/  MOV R53, R16 ;  /* 0x0000001000357202 */ /* 0x000fce0000000f00 */
.L_x_36:
[----:B------:R-:W-:Y:S05]  /*2c90*/  BSYNC.RECONVERGENT B1 ;  /* 0x0000000000017941 */ /* 0x000fea0003800200 */
.L_x_34:
[----:B------:R-:W-:Y:S01]  /*2ca0*/  IMAD.IADD R9, R10, 0x1, R9 ;  /* 0x000000010a097824 */ /* 0x000fe200078e0209 */
[----:B------:R-:W-:Y:S01]  /*2cb0*/  LOP3.LUT R64, R67, R68, R64, 0x80, !PT ;  /* 0x0000004443407212 */ /* 0x000fe200078e8040 */
[----:B------:R-:W-:Y:S03]  /*2cc0*/  STS [R8+-0x80], R65 ;  /* 0xffff804108007388 */ /* 0x000fe60000000800 */
[----:B------:R-:W-:Y:S02]  /*2cd0*/  ISETP.GE.U32.AND P2, PT, R9, 0x80, PT ;  /* 0x000000800900780c */ /* 0x000fe40003f46070 */
[----:B------:R-:W-:-:S04]  /*2ce0*/  LOP3.LUT R5, R5, R64, R66, 0x80, !PT ;  /* 0x0000004005057212 */ /* 0x000fc800078e8042 */
[----:B------:R-:W-:-:S04]  /*2cf0*/  LOP3.LUT R5, R47, R5, R4, 0x80, !PT ;  /* 0x000000052f057212 */ /* 0x000fc800078e8004 */
[----:B------:R-:W-:-:S05]  /*2d00*/  LOP3.LUT R5, R6, R5, R53, 0x78, !PT ;  /* 0x0000000506057212 */ /* 0x000fca00078e7835 */
[----:B------:R0:W-:Y:S02]  /*2d10*/  STS [R8], R5 ;  /* 0x0000000508007388 */ /* 0x0001e40000000800 */
[----:B0-----:R-:W-:Y:S01]  /*2d20*/  IADD3 R8, PT, PT, R11, R8, RZ ;  /* 0x000000080b087210 */ /* 0x001fe20007ffe0ff */
[----:B------:R-:W-:Y:S06]  /*2d30*/  @!P2 BRA `(.L_x_37) ;  /* 0xffffffd80098a947 */ /* 0x000fec000383ffff */
.L_x_6:
[----:B------:R-:W-:Y:S01]  /*2d40*/  PLOP3.LUT P0, PT, P0, PT, PT, 0x8, 0x80 ;  /* 0x000000000080781c */ /* 0x000fe2000070e170 */
[----:B------:R-:W-:-:S12]  /*2d50*/  @P1 BRA `(.L_x_38) ;  /* 0xffffffd800401947 */ /* 0x000fd8000383ffff */
[----:B------:R-:W-:Y:S05]  /*2d60*/  BSYNC.RECONVERGENT B0 ;  /* 0x0000000000007941 */ /* 0x000fea0003800200 */
.L_x_5:
[----:B-----5:R0:W-:Y:S01]  /*2d70*/  STG.E.128 desc[UR6][R40.64], R20 ;  /* 0x0000001428007986 */ /* 0x0201e2000c101d06 */
[----:B------:R-:W-:Y:S01]  /*2d80*/  ISETP.NE.AND P0, PT, R50, 0x2, PT ;  /* 0x000000023200780c */ /* 0x000fe20003f05270 */
[----:B------:R-:W-:Y:S02]  /*2d90*/  BSSY.RECONVERGENT B0, `(.L_x_39) ;  /* 0x0000018000007945 */ /* 0x000fe40003800200 */
[----:B------:R0:W-:Y:S04]  /*2da0*/  STG.E.128 desc[UR6][R40.64+0x10], R16 ;  /* 0x0000101028007986 */ /* 0x0001e8000c101d06 */
[----:B------:R0:W-:Y:S01]  /*2db0*/  STG.E.128 desc[UR6][R40.64+0x20], R24 ;  /* 0x0000201828007986 */ /* 0x0001e2000c101d06 */
[----:B------:R-:W1:Y:S03]  /*2dc0*/  S2R R7, SR_CTAID.X ;  /* 0x0000000000077919 */ /* 0x000e660000002500 */
[----:B------:R0:W-:Y:S04]  /*2dd0*/  STG.E.64 desc[UR6][R40.64+0x30], R44 ;  /* 0x0000302c28007986 */ /* 0x0001e8000c101b06 */
[----:B------:R0:W-:Y:S01]  /*2de0*/  STG.E.64 desc[UR6][R40.64+0x38], R42 ;  /* 0x0000382a28007986 */ /* 0x0001e2000c101b06 */
[----:B------:R-:W-:Y:S05]  /*2df0*/  @!P0 BRA `(.L_x_40) ;  /* 0x0000000000448947 */ /* 0x000fea0003800000 */
[----:B------:R-:W2:Y:S01]  /*2e00*/  S2UR UR5, SR_CgaCtaId ;  /* 0x00000000000579c3 */ /* 0x000ea20000008800 */
[----:B------:R-:W-:Y:S01]  /*2e10*/  UMOV UR4, 0x400 ;  /* 0x0000040000047882 */ /* 0x000fe20000000000 */
[----:B------:R-:W-:Y:S01]  /*2e20*/  LOP3.LUT R50, R50, 0x2, RZ, 0x3c, !PT ;  /* 0x0000000232327812 */ /* 0x000fe200078e3cff */
[----:B-1----:R-:W-:-:S03]  /*2e30*/  IMAD R5, R7, 0x1000, R52 ;  /* 0x0000100007057824 */ /* 0x002fc600078e0234 */
[----:B------:R-:W-:Y:S02]  /*2e40*/  IADD3 R4, PT, PT, -R50, RZ, RZ ;  /* 0x000000ff32047210 */ /* 0x000fe40007ffe1ff */
[----:B------:R-:W1:Y:S01]  /*2e50*/  LDC.64 R2, c[0x0][0x380] ;  /* 0x0000e000ff027b82 */ /* 0x000e620000000a00 */
[----:B--2---:R-:W-:-:S06]  /*2e60*/  ULEA UR4, UR5, UR4, 0x18 ;  /* 0x0000000405047291 */ /* 0x004fcc000f8ec0ff */
[----:B------:R-:W-:Y:S01]  /*2e70*/  LEA R0, R52, UR4, 0x2 ;  /* 0x0000000434007c11 */ /* 0x000fe2000f8e10ff */
[----:B------:R-:W-:Y:S02]  /*2e80*/  IMAD R52, R50, R51, R52 ;  /* 0x0000003332347224 */ /* 0x000fe400078e0234 */
[----:B-1----:R-:W-:-:S07]  /*2e90*/  IMAD.WIDE.U32 R2, R5, 0x4, R2 ;  /* 0x0000000405027825 */ /* 0x002fce00078e0002 */
.L_x_41:
[----:B------:R1:W2:Y:S01]  /*2ea0*/  LDS R5, [R0] ;  /* 0x0000000000057984 */ /* 0x0002a20000000800 */
[----:B------:R-:W-:-:S05]  /*2eb0*/  VIADD R4, R4, 0x1 ;  /* 0x0000000104047836 */ /* 0x000fca0000000000 */
[----:B------:R-:W-:Y:S02]  /*2ec0*/  ISETP.NE.AND P0, PT, R4, RZ, PT ;  /* 0x000000ff0400720c */ /* 0x000fe40003f05270 */
[C---:B-1----:R-:W-:Y:S01]  /*2ed0*/  LEA R0, R51.reuse, R0, 0x2 ;  /* 0x0000000033007211 */ /* 0x042fe200078e10ff */
[----:B--2---:R1:W-:Y:S02]  /*2ee0*/  STG.E desc[UR6][R2.64], R5 ;  /* 0x0000000502007986 */ /* 0x0043e4000c101906 */
[----:B-1----:R-:W-:-:S08]  /*2ef0*/  IMAD.WIDE.U32 R2, R51, 0x4, R2 ;  /* 0x0000000433027825 */ /* 0x002fd000078e0002 */
[----:B------:R-:W-:Y:S05]  /*2f00*/  @P0 BRA `(.L_x_41) ;  /* 0xfffffffc00e40947 */ /* 0x000fea000383ffff */
.L_x_40:
[----:B------:R-:W-:Y:S05]  /*2f10*/  BSYNC.RECONVERGENT B0 ;  /* 0x0000000000007941 */ /* 0x000fea0003800200 */
.L_x_39:
[----:B------:R-:W2:Y:S01]  /*2f20*/  S2UR UR5, SR_CgaCtaId ;  /* 0x00000000000579c3 */ /* 0x000ea20000008800 */
[----:B------:R-:W-:Y:S01]  /*2f30*/  UMOV UR4, 0x400 ;  /* 0x0000040000047882 */ /* 0x000fe20000000000 */
[----:B-1----:R-:W-:-:S04]  /*2f40*/  IMAD R0, R7, 0x1000, R52 ;  /* 0x0000100007007824 */ /* 0x002fc800078e0234 */
[C-C-:B------:R-:W-:Y:S01]  /*2f50*/  IMAD R13, R51.reuse, 0x2, R0.reuse ;  /* 0x00000002330d7824 */ /* 0x140fe200078e0200 */
[----:B------:R-:W-:Y:S01]  /*2f60*/  IADD3 R12, PT, PT, R0, R51, RZ ;  /* 0x00000033000c7210 */ /* 0x000fe20007ffe0ff */
[----:B------:R-:W1:Y:S01]  /*2f70*/  LDC.64 R10, c[0x0][0x380] ;  /* 0x0000e000ff0a7b82 */ /* 0x000e620000000a00 */
[----:B------:R-:W-:Y:S01]  /*2f80*/  IMAD R14, R51, 0x3, R0 ;  /* 0x00000003330e7824 */ /* 0x000fe200078e0200 */
[----:B--2---:R-:W-:-:S06]  /*2f90*/  ULEA UR4, UR5, UR4, 0x18 ;  /* 0x0000000405047291 */ /* 0x004fcc000f8ec0ff */
[----:B0-----:R-:W-:-:S07]  /*2fa0*/  LEA R16, R52, UR4, 0x2 ;  /* 0x0000000434107c11 */ /* 0x001fce000f8e10ff */
.L_x_42:
[C---:B0-----:R-:W-:Y:S01]  /*2fb0*/  LEA R17, R51.reuse, R16, 0x2 ;  /* 0x0000001033117211 */ /* 0x041fe200078e10ff */
[C-C-:B------:R-:W-:Y:S01]  /*2fc0*/  IMAD R18, R51.reuse, 0x8, R16.reuse ;  /* 0x0000000833127824 */ /* 0x140fe200078e0210 */
[----:B------:R0:W2:Y:S01]  /*2fd0*/  LDS R15, [R16] ;  /* 0x00000000100f7984 */ /* 0x0000a20000000800 */
[C---:B------:R-:W-:Y:S01]  /*2fe0*/  IMAD R20, R51.reuse, 0xc, R16 ;  /* 0x0000000c33147824 */ /* 0x040fe200078e0210 */
[C---:B------:R-:W-:Y:S01]  /*2ff0*/  LEA R52, R51.reuse, R52, 0x2 ;  /* 0x0000003433347211 */ /* 0x040fe200078e10ff */
[--C-:B-1----:R-:W-:Y:S01]  /*3000*/  IMAD.WIDE.U32 R2, R0, 0x4, R10.reuse ;  /* 0x0000000400027825 */ /* 0x102fe200078e000a */
[----:B------:R-:W1:Y:S01]  /*3010*/  LDS R17, [R17] ;  /* 0x0000000011117984 */ /* 0x000e620000000800 */
[----:B------:R-:W-:Y:S02]  /*3020*/  LEA R0, R51, R0, 0x2 ;  /* 0x0000000033007211 */ /* 0x000fe400078e10ff */
[----:B------:R-:W-:Y:S01]  /*3030*/  IMAD.WIDE.U32 R4, R12, 0x4, R10 ;  /* 0x000000040c047825 */ /* 0x000fe200078e000a */
[----:B------:R-:W3:Y:S01]  /*3040*/  LDS R19, [R18] ;  /* 0x0000000012137984 */ /* 0x000ee20000000800 */
[----:B------:R-:W-:-:S02]  /*3050*/  ISETP.GE.U32.AND P0, PT, R52, 0x1000, PT ;  /* 0x000010003400780c */ /* 0x000fc40003f06070 */
[--C-:B------:R-:W-:Y:S01]  /*3060*/  IMAD.WIDE.U32 R6, R13, 0x4, R10.reuse ;  /* 0x000000040d067825 */ /* 0x100fe200078e000a */
[----:B------:R-:W4:Y:S01]  /*3070*/  LDS R21, [R20] ;  /* 0x0000000014157984 */ /* 0x000f220000000800 */
[----:B------:R-:W-:Y:S02]  /*3080*/  LEA R13, R51, R13, 0x2 ;  /* 0x0000000d330d7211 */ /* 0x000fe400078e10ff */
[----:B------:R-:W-:-:S04]  /*3090*/  IMAD.WIDE.U32 R8, R14, 0x4, R10 ;  /* 0x000000040e087825 */ /* 0x000fc800078e000a */
[C---:B------:R-:W-:Y:S02]  /*30a0*/  IMAD R12, R51.reuse, 0x4, R12 ;  /* 0x00000004330c7824 */ /* 0x040fe400078e020c */
[C---:B------:R-:W-:Y:S02]  /*30b0*/  IMAD R14, R51.reuse, 0x4, R14 ;  /* 0x00000004330e7824 */ /* 0x040fe400078e020e */
[----:B0-----:R-:W-:Y:S01]  /*30c0*/  IMAD R16, R51, 0x10, R16 ;  /* 0x0000001033107824 */ /* 0x001fe200078e0210 */
[----:B--2---:R0:W-:Y:S04]  /*30d0*/  STG.E desc[UR6][R2.64], R15 ;  /* 0x0000000f02007986 */ /* 0x0041e8000c101906 */
[----:B-1----:R0:W-:Y:S04]  /*30e0*/  STG.E desc[UR6][R4.64], R17 ;  /* 0x0000001104007986 */ /* 0x0021e8000c101906 */
[----:B---3--:R0:W-:Y:S04]  /*30f0*/  STG.E desc[UR6][R6.64], R19 ;  /* 0x0000001306007986 */ /* 0x0081e8000c101906 */
[----:B----4-:R0:W-:Y:S01]  /*3100*/  STG.E desc[UR6][R8.64], R21 ;  /* 0x0000001508007986 */ /* 0x0101e2000c101906 */
[----:B------:R-:W-:Y:S05]  /*3110*/  @!P0 BRA `(.L_x_42) ;  /* 0xfffffffc00a48947 */ /* 0x000fea000383ffff */
[----:B------:R-:W-:Y:S05]  /*3120*/  EXIT ;  /* 0x000000000000794d */ /* 0x000fea0003800000 */
        .weak           $__internal_0_$__cuda_sm20_div_u16
        .type           $__internal_0_$__cuda_sm20_div_u16,@function
        .size           $__internal_0_$__cuda_sm20_div_u16,(.L_x_54 - $__internal_0_$__cuda_sm20_div_u16)
$__internal_0_$__cuda_sm20_div_u16:
[----:B------:R-:W0:Y:S01]  /*3130*/  I2F.U16 R3, R2 ;  /* 0x0000000200037306 */ /* 0x000e220000101000 */
[----:B------:R-:W-:Y:S01]  /*3140*/  HFMA2 R4, -RZ, RZ, 15, 0 ;  /* 0x4b800000ff047431 */ /* 0x000fe200000001ff */
[----:B------:R-:W-:Y:S02]  /*3150*/  I2FP.F32.U32.RZ R0, R0 ;  /* 0x0000000000007245 */ /* 0x000fe4000020d000 */
[C---:B0-----:R-:W-:Y:S02]  /*3160*/  FSETP.GEU.AND P1, PT, |R3|.reuse, 1.175494350822287508e-38, PT ;  /* 0x008000000300780b */ /* 0x041fe40003f2e200 */
[----:B------:R-:W-:Y:S02]  /*3170*/  FSETP.GT.AND P0, PT, |R3|, 8.50705917302346158658e+37, PT ;  /* 0x7e8000000300780b */ /* 0x000fe40003f04200 */
[----:B------:R-:W-:-:S04]  /*3180*/  FSEL R4, R4, 1, !P1 ;  /* 0x3f80000004047808 */ /* 0x000fc80004800000 */
[----:B------:R-:W-:Y:S02]  /*3190*/  FSEL R4, R4, 0.25, !P0 ;  /* 0x3e80000004047808 */ /* 0x000fe40004000000 */
[----:B------:R-:W-:Y:S01]  /*31a0*/  ISETP.NE.U32.AND P0, PT, R2, RZ, PT ;  /* 0x000000ff0200720c */ /* 0x000fe20003f05070 */
[----:B------:R-:W-:Y:S02]  /*31b0*/  IMAD.MOV.U32 R2, RZ, RZ, R6 ;  /* 0x000000ffff027224 */ /* 0x000fe400078e0006 */
[----:B------:R-:W-:-:S06]  /*31c0*/  FMUL R5, R3, R4 ;  /* 0x0000000403057220 */ /* 0x000fcc0000400000 */
[----:B------:R-:W0:Y:S02]  /*31d0*/  MUFU.RCP R5, R5 ;  /* 0x0000000500057308 */ /* 0x000e240000001000 */
[----:B0-----:R-:W-:-:S04]  /*31e0*/  FMUL R4, R4, R5 ;  /* 0x0000000504047220 */ /* 0x001fc80000400000 */
[----:B------:R-:W-:-:S04]  /*31f0*/  VIADD R3, R4, 0x2 ;  /* 0x0000000204037836 */ /* 0x000fc80000000000 */
[----:B------:R-:W-:Y:S01]  /*3200*/  FMUL.RZ R0, R0, R3 ;  /* 0x0000000300007220 */ /* 0x000fe2000040c000 */
[----:B------:R-:W-:-:S05]  /*3210*/  HFMA2 R3, -RZ, RZ, 0, 0 ;  /* 0x00000000ff037431 */ /* 0x000fca00000001ff */
[----:B------:R-:W0:Y:S02]  /*3220*/  F2I.U32.TRUNC.NTZ R0, R0 ;  /* 0x0000000000007305 */ /* 0x000e24000020f000 */
[----:B0-----:R-:W-:Y:S02]  /*3230*/  LOP3.LUT R50, R0, 0xffff, RZ, 0xc0, !PT ;  /* 0x0000ffff00327812 */ /* 0x001fe400078ec0ff */
[----:B------:R-:W-:Y:S01]  /*3240*/  @!P0 MOV R50, 0xffffffff ;  /* 0xffffffff00328802 */ /* 0x000fe20000000f00 */
[----:B------:R-:W-:Y:S06]  /*3250*/  RET.REL.NODEC R2 `(_Z10testKernelPjP24curandStatePhilox4_32_10) ;  /* 0xffffffcc02687950 */ /* 0x000fec0003c3ffff */
.L_x_43:
[----:B------:R-:W-:-:S00]  /*3260*/  BRA `(.L_x_43) ;  /* 0xfffffffc00fc7947 */ /* 0x000fc0000383ffff */
[----:B------:R-:W-:-:S00]  /*3270*/  NOP ;  /* 0x0000000000007918 */ /* 0x000fc00000000000 */
        /* <DEDUP_REMOVED lines=8> */
.L_x_54:


//--------------------- .text._Z21initializePopulationsPjP24curandStatePhilox4_32_10 --------------------------
	.section	.text._Z21initializePopulationsPjP24curandStatePhilox4_32_10,"ax",@progbits
	.align	128
        .global         _Z21initializePopulationsPjP24curandStatePhilox4_32_10
        .type           _Z21initializePopulationsPjP24curandStatePhilox4_32_10,@function
        .size           _Z21initializePopulationsPjP24curandStatePhilox4_32_10,(.L_x_56 - _Z21initializePopulationsPjP24curandStatePhilox4_32_10)
        .other          _Z21initializePopulationsPjP24curandStatePhilox4_32_10,@"STO_CUDA_ENTRY STV_DEFAULT"
_Z21initializePopulationsPjP24curandStatePhilox4_32_10:
.text._Z21initializePopulationsPjP24curandStatePhilox4_32_10:
[----:B------:R-:W-:Y:S01]  /*0000*/  LDC R1, c[0x0][0x37c] ;  /* 0x0000df00ff017b82 */ /* 0x000fe20000000800 */
[----:B------:R-:W0:Y:S07]  /*0010*/  S2R R3, SR_TID.X ;  /* 0x0000000000037919 */ /* 0x000e2e0000002100 */
[----:B------:R-:W0:Y:S01]  /*0020*/  S2UR UR6, SR_CTAID.X ;  /* 0x00000000000679c3 */ /* 0x000e220000002500 */
[----:B------:R-:W1:Y:S07]  /*0030*/  LDCU.64 UR4, c[0x0][0x358] ;  /* 0x00006b00ff0477ac */ /* 0x000e6e0008000a00 */
[----:B------:R-:W0:Y:S08]  /*0040*/  LDC R0, c[0x0][0x360] ;  /* 0x0000d800ff007b82 */ /* 0x000e300000000800 */
[----:B------:R-:W2:Y:S01]  /*0050*/  LDC.64 R20, c[0x0][0x388] ;  /* 0x0000e200ff147b82 */ /* 0x000ea20000000a00 */
[----:B0-----:R-:W-:-:S04]  /*0060*/  IMAD R3, R0, UR6, R3 ;  /* 0x0000000600037c24 */ /* 0x001fc8000f8e0203 */
[----:B--2---:R-:W-:-:S05]  /*0070*/  IMAD.WIDE R20, R3, 0x40, R20 ;  /* 0x0000004003147825 */ /* 0x004fca00078e0214 */
[----:B-1----:R0:W5:Y:S04]  /*0080*/  LDG.E.64 R22, desc[UR4][R20.64+0x38] ;  /* 0x0000380414167981 */ /* 0x002168000c1e1b00 */
[----:B------:R0:W5:Y:S04]  /*0090*/  LDG.E.64 R24, desc[UR4][R20.64+0x30] ;  /* 0x0000300414187981 */ /* 0x000168000c1e1b00 */
[----:B------:R0:W5:Y:S04]  /*00a0*/  LDG.E.128 R16, desc[UR4][R20.64] ;  /* 0x0000000414107981 */ /* 0x000168000c1e1d00 */
[----:B------:R0:W5:Y:S04]  /*00b0*/  LDG.E.128 R12, desc[UR4][R20.64+0x10] ;  /* 0x00001004140c7981 */ /* 0x000168000c1e1d00 */
[----:B------:R0:W5:Y:S01]  /*00c0*/  LDG.E.128 R8, desc[UR4][R20.64+0x20] ;  /* 0x0000200414087981 */ /* 0x000162000c1e1d00 */
[----:B------:R-:W-:Y:S01]  /*00d0*/  ISETP.GT.U32.AND P0, PT, R3, 0xfff, PT ;  /* 0x00000fff0300780c */ /* 0x000fe20003f04070 */
[----:B------:R-:W-:-:S12]  /*00e0*/  BSSY.RECONVERGENT B0, `(.L_x_44) ;  /* 0x0000064000007945 */ /* 0x000fd80003800200 */
[----:B0-----:R-:W-:Y:S05]  /*00f0*/  @P0 BRA `(.L_x_45) ;  /* 0x0000000400880947 */ /* 0x001fea0003800000 */
[----:B------:R-:W0:Y:S01]  /*0100*/  LDCU UR6, c[0x0][0x370] ;  /* 0x00006e00ff0677ac */ /* 0x000e220008000800 */
[C---:B-----5:R-:W-:Y:S01]  /*0110*/  VIADD R2, R9.reuse, 0xbb67ae85 ;  /* 0xbb67ae8509027836 */ /* 0x060fe20000000000 */
[C---:B------:R-:W-:Y:S01]  /*0120*/  IADD3 R5, PT, PT, R9.reuse, 0x76cf5d0a, RZ ;  /* 0x76cf5d0a09057810 */ /* 0x040fe20007ffe0ff */
[C---:B------:R-:W-:Y:S01]  /*0130*/  VIADD R4, R8.reuse, 0x3c6ef372 ;  /* 0x3c6ef37208047836 */ /* 0x040fe20000000000 */
[C---:B------:R-:W-:Y:S01]  /*0140*/  IADD3 R7, PT, PT, R8.reuse, 0x78dde6e4, RZ ;  /* 0x78dde6e408077810 */ /* 0x040fe20007ffe0ff */
[C---:B------:R-:W-:Y:S01]  /*0150*/  VIADD R6, R9.reuse, 0x32370b8f ;  /* 0x32370b8f09067836 */ /* 0x040fe20000000000 */
[----:B------:R-:W-:Y:S01]  /*0160*/  IADD3 R33, PT, PT, R8, -0x700cb87f, RZ ;  /* 0x8ff3478108217810 */ /* 0x000fe20007ffe0ff */
[C---:B------:R-:W-:Y:S02]  /*0170*/  VIADD R32, R9.reuse, 0xed9eba14 ;  /* 0xed9eba1409207836 */ /* 0x040fe40000000000 */
[----:B------:R-:W-:Y:S02]  /*0180*/  VIADD R35, R9, 0x96a522ad ;  /* 0x96a522ad09237836 */ /* 0x000fe40000000000 */
[----:B0-----:R-:W-:-:S07]  /*0190*/  IMAD R0, R0, UR6, RZ ;  /* 0x0000000600007c24 */ /* 0x001fce000f8e02ff */
.L_x_51:
[----:B------:R-:W-:Y:S01]  /*01a0*/  ISETP.NE.AND P0, PT, R10, 0x1, PT ;  /* 0x000000010a00780c */ /* 0x000fe20003f05270 */
[----:B------:R-:W-:Y:S01]  /*01b0*/  BSSY.RECONVERGENT B1, `(.L_x_46) ;  /* 0x0000050000017945 */ /* 0x000fe20003800200 */
[----:B------:R-:W-:Y:S01]  /*01c0*/  MOV R26, R10 ;  /* 0x0000000a001a7202 */ /* 0x000fe20000000f00 */
[----:B------:R-:W-:Y:S02]  /*01d0*/  HFMA2 R10, -RZ, RZ, 0, 1.1920928955078125e-07 ;  /* 0x00000002ff0a7431 */ /* 0x000fe400000001ff */
[----:B------:R-:W-:-:S08]  /*01e0*/  IMAD.MOV.U32 R29, RZ, RZ, R13 ;  /* 0x000000ffff1d7224 */ /* 0x000fd000078e000d */
[----:B------:R-:W-:Y:S05]  /*01f0*/  @!P0 BRA `(.L_x_47) ;  /* 0x00000004002c8947 */ /* 0x000fea0003800000 */
[----:B------:R-:W-:-:S13]  /*0200*/  ISETP.NE.AND P0, PT, R26, 0x3, PT ;  /* 0x000000031a00780c */ /* 0x000fda0003f05270 */
[----:B------:R-:W-:Y:S05]  /*0210*/  @!P0 BRA `(.L_x_48) ;  /* 0x0000000000188947 */ /* 0x000fea0003800000 */
[----:B------:R-:W-:-:S13]  /*0220*/  ISETP.NE.AND P0, PT, R26, 0x2, PT ;  /* 0x000000021a00780c */ /* 0x000fda0003f05270 */
[----:B------:R-:W-:Y:S01]  /*0230*/  @!P0 IMAD.MOV.U32 R10, RZ, RZ, 0x3 ;  /* 0x00000003ff0a8424 */ /* 0x000fe200078e00ff */
[----:B------:R-:W-:Y:S01]  /*0240*/  @!P0 MOV R29, R14 ;  /* 0x0000000e001d8202 */ /* 0x000fe20000000f00 */
[----:B------:R-:W-:Y:S01]  /*0250*/  @P0 VIADD R10, R26, 0x1 ;  /* 0x000000011a0a0836 */ /* 0x000fe20000000000 */
[----:B------:R-:W-:Y:S01]  /*0260*/  @P0 MOV R29, R12 ;  /* 0x0000000c001d0202 */ /* 0x000fe20000000f00 */
[----:B------:R-:W-:Y:S06]  /*0270*/  BRA `(.L_x_47) ;  /* 0x00000004000c7947 */ /* 0x000fec0003800000 */
.L_x_48:
[----:B------:R-:W-:Y:S01]  /*0280*/  VIADD R16, R16, 0x1 ;  /* 0x0000000110107836 */ /* 0x000fe20000000000 */
[----:B------:R-:W-:Y:S03]  /*0290*/  BSSY.RECONVERGENT B2, `(.L_x_49) ;  /* 0x000000c000027945 */ /* 0x000fe60003800200 */
[C---:B------:R-:W-:Y:S01]  /*02a0*/  IMAD.WIDE.U32 R12, R16.reuse, -0x2daee0ad, RZ ;  /* 0xd2511f53100c7825 */ /* 0x040fe200078e00ff */
[----:B------:R-:W-:-:S13]  /*02b0*/  ISETP.NE.AND P0, PT, R16, RZ, PT ;  /* 0x000000ff1000720c */ /* 0x000fda0003f05270 */
[----:B------:R-:W-:Y:S05]  /*02c0*/  @P0 BRA `(.L_x_50) ;  /* 0x0000000000200947 */ /* 0x000fea0003800000 */
[----:B------:R-:W-:-:S04]  /*02d0*/  IADD3 R17, PT, PT, R17, 0x1, RZ ;  /* 0x0000000111117810 */ /* 0x000fc80007ffe0ff */
[----:B------:R-:W-:-:S13]  /*02e0*/  ISETP.NE.AND P0, PT, R17, RZ, PT ;  /* 0x000000ff1100720c */ /* 0x000fda0003f05270 */
[----:B------:R-:W-:Y:S01]  /*02f0*/  @!P0 VIADD R18, R18, 0x1 ;  /* 0x0000000112128836 */ /* 0x000fe20000000000 */
[----:B------:R-:W-:Y:S02]  /*0300*/  @!P0 IADD3 R10, PT, PT, R19, 0x1, RZ ;  /* 0x00000001130a8810 */ /* 0x000fe40007ffe0ff */
[----:B------:R-:W-:Y:S02]  /*0310*/  @!P0 MOV R17, RZ ;  /* 0x000000ff00118202 */ /* 0x000fe40000000f00 */
[----:B------:R-:W-:-:S13]  /*0320*/  ISETP.NE.AND P1, PT, R18, RZ, !P0 ;  /* 0x000000ff1200720c */ /* 0x000fda0004725270 */
[----:B------:R-:W-:-:S04]  /*0330*/  @P1 IMAD.MOV R10, RZ, RZ, R19 ;  /* 0x000000ffff0a1224 */ /* 0x000fc800078e0213 */
[----:B------:R-:W-:-:S07]  /*0340*/  @!P0 IMAD.MOV.U32 R19, RZ, RZ, R10 ;  /* 0x000000ffff138224 */ /* 0x000fce00078e000a */
.L_x_50:
[----:B------:R-:W-:Y:S05]  /*0350*/  BSYNC.RECONVERGENT B2 ;  /* 0x0000000000027941 */ /* 0x000fea0003800200 */
.L_x_49:
[----:B------:R-:W-:Y:S01]  /*0360*/  IMAD.WIDE.U32 R26, R18, -0x326172a9, RZ ;  /* 0xcd9e8d57121a7825 */ /* 0x000fe200078e00ff */
[----:B------:R-:W-:Y:S02]  /*0370*/  LOP3.LUT R28, R19, R13, R9, 0x96, !PT ;  /* 0x0000000d131c7212 */ /* 0x000fe400078e9609 */
[----:B------:R-:W-:Y:S01]  /*0380*/  IADD3 R13, PT, PT, R8, -0x61c88647, RZ ;  /* 0x9e3779b9080d7810 */ /* 0x000fe20007ffe0ff */
[----:B------:R-:W-:Y:S01]  /*0390*/  IMAD.MOV.U32 R10, RZ, RZ, RZ ;  /* 0x000000ffff0a7224 */ /* 0x000fe200078e00ff */
        /* <DEDUP_REMOVED lines=19> */
[----:B------:R-:W-:-:S05]  /*04d0*/  IMAD.WIDE.U32 R28, R29, -0x326172a9, RZ ;  /* 0xcd9e8d571d1c7825 */ /* 0x000fca00078e00ff */
[----:B------:R-:W-:Y:S01]  /*04e0*/  LOP3.LUT R27, R29, R12, R27, 0x96, !PT ;  /* 0x0000000c1d1b7212 */ /* 0x000fe200078e961b */
[----:B------:R-:W-:-:S04]  /*04f0*/  IMAD.WIDE.U32 R12, R13, -0x2daee0ad, RZ ;  /* 0xd2511f530d0c7825 */ /* 0x000fc800078e00ff */
[----:B------:R-:W-:-:S05]  /*0500*/  VIADD R29, R9, 0xa9066899 ;  /* 0xa9066899091d7836 */ /* 0x000fca0000000000 */
[----:B------:R-:W-:Y:S01]  /*0510*/  LOP3.LUT R13, R13, R26, R29, 0x96, !PT ;  /* 0x0000001a0d0d7212 */ /* 0x000fe200078e961d */
[----:B------:R-:W-:Y:S01]  /*0520*/  IMAD.WIDE.U32 R26, R27, -0x2daee0ad, RZ ;  /* 0xd2511f531b1a7825 */ /* 0x000fe200078e00ff */
[----:B------:R-:W-:-:S04]  /*0530*/  IADD3 R29, PT, PT, R9, 0x646e171e, RZ ;  /* 0x646e171e091d7810 */ /* 0x000fc80007ffe0ff */
        /* <DEDUP_REMOVED lines=11> */
[----:B------:R-:W-:-:S04]  /*05f0*/  IADD3 R29, PT, PT, R9, -0x24c28bd8, RZ ;  /* 0xdb3d7428091d7810 */ /* 0x000fc80007ffe0ff */
[----:B------:R-:W-:Y:S01]  /*0600*/  LOP3.LUT R29, R27, R12, R29, 0x96, !PT ;  /* 0x0000000c1b1d7212 */ /* 0x000fe200078e961d */
[----:B------:R-:W-:-:S04]  /*0610*/  IMAD.WIDE.U32 R12, R13, -0x326172a9, RZ ;  /* 0xcd9e8d570d0c7825 */ /* 0x000fc800078e00ff */
[----:B------:R-:W-:-:S05]  /*0620*/  VIADD R27, R8, 0xf1bbcdc8 ;  /* 0xf1bbcdc8081b7836 */ /* 0x000fca0000000000 */
[----:B------:R-:W-:Y:S01]  /*0630*/  LOP3.LUT R27, R13, R28, R27, 0x96, !PT ;  /* 0x0000001c0d1b7212 */ /* 0x000fe200078e961b */
[----:B------:R-:W-:-:S04]  /*0640*/  IMAD.WIDE.U32 R28, R29, -0x326172a9, RZ ;  /* 0xcd9e8d571d1c7825 */ /* 0x000fc800078e00ff */
[----:B------:R-:W-:Y:S01]  /*0650*/  IMAD.WIDE.U32 R30, R27, -0x2daee0ad, RZ ;  /* 0xd2511f531b1e7825 */ /* 0x000fe200078e00ff */
[----:B------:R-:W-:Y:S02]  /*0660*/  LOP3.LUT R12, R29, R12, R33, 0x96, !PT ;  /* 0x0000000c1d0c7212 */ /* 0x000fe400078e9621 */
[----:B------:R-:W-:Y:S01]  /*0670*/  MOV R13, R28 ;  /* 0x0000001c000d7202 */ /* 0x000fe20000000f00 */
[----:B------:R-:W-:Y:S01]  /*0680*/  IMAD.MOV.U32 R29, RZ, RZ, R15 ;  /* 0x000000ffff1d7224 */ /* 0x000fe200078e000f */
[----:B------:R-:W-:Y:S02]  /*0690*/  LOP3.LUT R14, R31, R26, R35, 0x96, !PT ;  /* 0x0000001a1f0e7212 */ /* 0x000fe400078e9623 */
[----:B------:R-:W-:-:S07]  /*06a0*/  MOV R15, R30 ;  /* 0x0000001e000f7202 */ /* 0x000fce0000000f00 */
.L_x_47:
[----:B------:R-:W-:Y:S05]  /*06b0*/  BSYNC.RECONVERGENT B1 ;  /* 0x0000000000017941 */ /* 0x000fea0003800200 */
.L_x_46:
[----:B------:R-:W0:Y:S02]  /*06c0*/  LDC.64 R26, c[0x0][0x380] ;  /* 0x0000e000ff1a7b82 */ /* 0x000e240000000a00 */
[----:B0-----:R-:W-:Y:S01]  /*06d0*/  IMAD.WIDE.U32 R26, R3, 0x4, R26 ;  /* 0x00000004031a7825 */ /* 0x001fe200078e001a */
[----:B------:R-:W-:-:S04]  /*06e0*/  IADD3 R3, PT, PT, R0, R3, RZ ;  /* 0x0000000300037210 */ /* 0x000fc80007ffe0ff */
[----:B------:R0:W-:Y:S01]  /*06f0*/  STG.E desc[UR4][R26.64], R29 ;  /* 0x0000001d1a007986 */ /* 0x0001e2000c101904 */
[----:B------:R-:W-:-:S13]  /*0700*/  ISETP.GE.U32.AND P0, PT, R3, 0x1000, PT ;  /* 0x000010000300780c */ /* 0x000fda0003f06070 */
[----:B0-----:R-:W-:Y:S05]  /*0710*/  @!P0 BRA `(.L_x_51) ;  /* 0xfffffff800a08947 */ /* 0x001fea000383ffff */
.L_x_45:
[----:B------:R-:W-:Y:S05]  /*0720*/  BSYNC.RECONVERGENT B0 ;  /* 0x0000000000007941 */ /* 0x000fea0003800200 */
.L_x_44:
[----:B-----5:R-:W-:Y:S04]  /*0730*/  STG.E.128 desc[UR4][R20.64], R16 ;  /* 0x0000001014007986 */ /* 0x020fe8000c101d04 */
[----:B------:R-:W-:Y:S04]  /*0740*/  STG.E.128 desc[UR4][R20.64+0x10], R12 ;  /* 0x0000100c14007986 */ /* 0x000fe8000c101d04 */
[----:B------:R-:W-:Y:S04]  /*0750*/  STG.E.128 desc[UR4][R20.64+0x20], R8 ;  /* 0x0000200814007986 */ /* 0x000fe8000c101d04 */
[----:B------:R-:W-:Y:S04]  /*0760*/  STG.E.64 desc[UR4][R20.64+0x30], R24 ;  /* 0x0000301814007986 */ /* 0x000fe8000c101b04 */
[----:B------:R-:W-:Y:S01]  /*0770*/  STG.E.64 desc[UR4][R20.64+0x38], R22 ;  /* 0x0000381614007986 */ /* 0x000fe2000c101b04 */
[----:B------:R-:W-:Y:S05]  /*0780*/  EXIT ;  /* 0x000000000000794d */ /* 0x000fea0003800000 */
.L_x_52:
        /* <DEDUP_REMOVED lines=15> */
.L_x_56:


//--------------------- .text._Z12setup_kernelP24curandStatePhilox4_32_10 --------------------------
	.section	.text._Z12setup_kernelP24curandStatePhilox4_32_10,"ax",@progbits
	.align	128
        .global         _Z12setup_kernelP24curandStatePhilox4_32_10
        .type           _Z12setup_kernelP24curandStatePhilox4_32_10,@function
        .size           _Z12setup_kernelP24curandStatePhilox4_32_10,(.L_x_57 - _Z12setup_kernelP24curandStatePhilox4_32_10)
        .other          _Z12setup_kernelP24curandStatePhilox4_32_10,@"STO_CUDA_ENTRY STV_DEFAULT"
_Z12setup_kernelP24curandStatePhilox4_32_10:
.text._Z12setup_kernelP24curandStatePhilox4_32_10:
[----:B------:R-:W-:Y:S01]  /*0000*/  LDC R1, c[0x0][0x37c] ;  /* 0x0000df00ff017b82 */ /* 0x000fe20000000800 */
[----:B------:R-:W0:Y:S07]  /*0010*/  S2R R6, SR_TID.X ;  /* 0x0000000000067919 */ /* 0x000e2e0000002100 */
[----:B------:R-:W0:Y:S08]  /*0020*/  S2UR UR4, SR_CTAID.X ;  /* 0x00000000000479c3 */ /* 0x000e300000002500 */
[----:B------:R-:W0:Y:S02]  /*0030*/  LDC R3, c[0x0][0x360] ;  /* 0x0000d800ff037b82 */ /* 0x000e240000000800 */
[----:B0-----:R-:W-:Y:S01]  /*0040*/  IMAD R6, R3, UR4, R6 ;  /* 0x0000000403067c24 */ /* 0x001fe2000f8e0206 */
[----:B------:R-:W0:Y:S03]  /*0050*/  LDCU.64 UR4, c[0x0][0x358] ;  /* 0x00006b00ff0477ac */ /* 0x000e260008000a00 */
[----:B------:R-:W-:Y:S01]  /*0060*/  IMAD.WIDE.U32 R2, R6, -0x326172a9, RZ ;  /* 0xcd9e8d5706027825 */ /* 0x000fe200078e00ff */
[----:B------:R-:W-:-:S04]  /*0070*/  SHF.R.S32.HI R7, RZ, 0x1f, R6 ;  /* 0x0000001fff077819 */ /* 0x000fc80000011406 */
[----:B------:R-:W-:Y:S01]  /*0080*/  LOP3.LUT R3, R3, 0x4d2, RZ, 0x3c, !PT ;  /* 0x000004d203037812 */ /* 0x000fe200078e3cff */
[----:B------:R-:W-:-:S05]  /*0090*/  IMAD.WIDE.U32 R4, R7, -0x326172a9, RZ ;  /* 0xcd9e8d5707047825 */ /* 0x000fca00078e00ff */
[----:B------:R-:W-:Y:S01]  /*00a0*/  LOP3.LUT R8, R2, 0x9e377e8b, R5, 0x96, !PT ;  /* 0x9e377e8b02087812 */ /* 0x000fe200078e9605 */
[----:B------:R-:W-:-:S04]  /*00b0*/  IMAD.WIDE.U32 R2, R3, -0x2daee0ad, RZ ;  /* 0xd2511f5303027825 */ /* 0x000fc800078e00ff */
[----:B------:R-:W-:Y:S01]  /*00c0*/  IMAD.WIDE.U32 R8, R8, -0x2daee0ad, RZ ;  /* 0xd2511f5308087825 */ /* 0x000fe200078e00ff */
[----:B------:R-:W-:-:S04]  /*00d0*/  LOP3.LUT R3, R3, 0xbb67ae85, RZ, 0x3c, !PT ;  /* 0xbb67ae8503037812 */ /* 0x000fc800078e3cff */
[----:B------:R-:W-:Y:S01]  /*00e0*/  LOP3.LUT R10, R2, 0x76cf5d0a, R9, 0x96, !PT ;  /* 0x76cf5d0a020a7812 */ /* 0x000fe200078e9609 */
[----:B------:R-:W-:-:S04]  /*00f0*/  IMAD.WIDE.U32 R2, R3, -0x326172a9, RZ ;  /* 0xcd9e8d5703027825 */ /* 0x000fc800078e00ff */
[----:B------:R-:W-:Y:S01]  /*0100*/  IMAD.WIDE.U32 R10, R10, -0x326172a9, RZ ;  /* 0xcd9e8d570a0a7825 */ /* 0x000fe200078e00ff */
[----:B------:R-:W-:-:S04]  /*0110*/  LOP3.LUT R3, R4, 0x3c6ef844, R3, 0x96, !PT ;  /* 0x3c6ef84404037812 */ /* 0x000fc800078e9603 */
        /* <DEDUP_REMOVED lines=11> */
[----:B------:R-:W-:-:S03]  /*01d0*/  LOP3.LUT R3, R4, 0xa9066899, R3, 0x96, !PT ;  /* 0xa906689904037812 */ /* 0x000fc600078e9603 */
[----:B------:R-:W-:Y:S01]  /*01e0*/  IMAD.MOV.U32 R9, RZ, RZ, RZ ;  /* 0x000000ffff097224 */ /* 0x000fe200078e00ff */
[----:B------:R-:W-:Y:S01]  /*01f0*/  LOP3.LUT R12, R2, 0x646e171e, R11, 0x96, !PT ;  /* 0x646e171e020c7812 */ /* 0x000fe200078e960b */
[----:B------:R-:W-:-:S04]  /*0200*/  IMAD.WIDE.U32 R2, R3, -0x326172a9, RZ ;  /* 0xcd9e8d5703027825 */ /* 0x000fc800078e00ff */
[----:B------:R-:W-:Y:S01]  /*0210*/  IMAD.WIDE.U32 R12, R12, -0x326172a9, RZ ;  /* 0xcd9e8d570c0c7825 */ /* 0x000fe200078e00ff */
[----:B------:R-:W-:-:S03]  /*0220*/  LOP3.LUT R4, R8, 0xb54cdf28, R3, 0x96, !PT ;  /* 0xb54cdf2808047812 */ /* 0x000fc600078e9603 */
[----:B------:R-:W-:Y:S01]  /*0230*/  IMAD.MOV.U32 R8, RZ, RZ, 0x4d2 ;  /* 0x000004d2ff087424 */ /* 0x000fe200078e00ff */
[----:B------:R-:W-:Y:S01]  /*0240*/  LOP3.LUT R14, R2, 0x538458e1, R13, 0x96, !PT ;  /* 0x538458e1020e7812 */ /* 0x000fe200078e960d */
[----:B------:R-:W-:Y:S01]  /*0250*/  IMAD.WIDE.U32 R4, R4, -0x2daee0ad, RZ ;  /* 0xd2511f5304047825 */ /* 0x000fe200078e00ff */
[----:B------:R-:W1:Y:S03]  /*0260*/  LDC.64 R2, c[0x0][0x380] ;  /* 0x0000e000ff027b82 */ /* 0x000e660000000a00 */
[----:B------:R-:W-:Y:S01]  /*0270*/  IMAD.WIDE.U32 R14, R14, -0x2daee0ad, RZ ;  /* 0xd2511f530e0e7825 */ /* 0x000fe200078e00ff */
[----:B------:R-:W-:Y:S02]  /*0280*/  LOP3.LUT R5, R10, 0x1fd5c5a3, R5, 0x96, !PT ;  /* 0x1fd5c5a30a057812 */ /* 0x000fe400078e9605 */
[----:B------:R-:W-:Y:S02]  /*0290*/  CS2R R10, SRZ ;  /* 0x00000000000a7805 */ /* 0x000fe4000001ff00 */
[----:B------:R-:W-:Y:S01]  /*02a0*/  LOP3.LUT R18, R4, 0xdb3d7428, R15, 0x96, !PT ;  /* 0xdb3d742804127812 */ /* 0x000fe200078e960f */
[----:B------:R-:W-:-:S04]  /*02b0*/  IMAD.WIDE.U32 R4, R5, -0x326172a9, RZ ;  /* 0xcd9e8d5705047825 */ /* 0x000fc800078e00ff */
[----:B------:R-:W-:Y:S01]  /*02c0*/  IMAD.WIDE.U32 R18, R18, -0x326172a9, RZ ;  /* 0xcd9e8d5712127825 */ /* 0x000fe200078e00ff */
[----:B------:R-:W-:-:S04]  /*02d0*/  LOP3.LUT R16, R12, 0xf1bbd29a, R5, 0x96, !PT ;  /* 0xf1bbd29a0c107812 */ /* 0x000fc800078e9605 */
[----:B------:R-:W-:Y:S01]  /*02e0*/  LOP3.LUT R12, R4, 0x8ff34c53, R19, 0x96, !PT ;  /* 0x8ff34c53040c7812 */ /* 0x000fe200078e9613 */
[----:B------:R-:W-:Y:S01]  /*02f0*/  IMAD.WIDE.U32 R16, R16, -0x2daee0ad, RZ ;  /* 0xd2511f5310107825 */ /* 0x000fe200078e00ff */
[----:B------:R-:W-:Y:S02]  /*0300*/  CS2R R4, SRZ ;  /* 0x0000000000047805 */ /* 0x000fe4000001ff00 */
[----:B------:R-:W-:Y:S01]  /*0310*/  MOV R13, R18 ;  /* 0x00000012000d7202 */ /* 0x000fe20000000f00 */
[----:B-1----:R-:W-:Y:S01]  /*0320*/  IMAD.WIDE R2, R6, 0x40, R2 ;  /* 0x0000004006027825 */ /* 0x002fe200078e0202 */
[----:B------:R-:W-:Y:S02]  /*0330*/  LOP3.LUT R14, R14, 0x96a522ad, R17, 0x96, !PT ;  /* 0x96a522ad0e0e7812 */ /* 0x000fe400078e9611 */
[----:B------:R-:W-:Y:S02]  /*0340*/  MOV R15, R16 ;  /* 0x00000010000f7202 */ /* 0x000fe40000000f00 */
[----:B0-----:R-:W-:Y:S04]  /*0350*/  STG.E.128 desc[UR4][R2.64+0x20], R8 ;  /* 0x0000200802007986 */ /* 0x001fe8000c101d04 */
[----:B------:R-:W-:Y:S04]  /*0360*/  STG.E.128 desc[UR4][R2.64], R4 ;  /* 0x0000000402007986 */ /* 0x000fe8000c101d04 */
[----:B------:R-:W-:Y:S04]  /*0370*/  STG.E.64 desc[UR4][R2.64+0x30], RZ ;  /* 0x000030ff02007986 */ /* 0x000fe8000c101b04 */
[----:B------:R-:W-:Y:S04]  /*0380*/  STG.E.64 desc[UR4][R2.64+0x38], RZ ;  /* 0x000038ff02007986 */ /* 0x000fe8000c101b04 */
[----:B------:R-:W-:Y:S01]  /*0390*/  STG.E.128 desc[UR4][R2.64+0x10], R12 ;  /* 0x0000100c02007986 */ /* 0x000fe2000c101d04 */
[----:B------:R-:W-:Y:S05]  /*03a0*/  EXIT ;  /* 0x000000000000794d */ /* 0x000fea0003800000 */
.L_x_53:
        /* <DEDUP_REMOVED lines=13> */
.L_x_57:


//--------------------- .nv.global.init           --------------------------
	.section	.nv.global.init,"aw",@progbits
	.align	4
.nv.global.init:
	.type		mrg32k3aM1SubSeq,@object
	.size		mrg32k3aM1SubSeq,(mrg32k3aM2SubSeq - mrg32k3aM1SubSeq)
mrg32k3aM1SubSeq:
        /*0000*/ 	.byte	0x0b, 0xcc, 0xee, 0x04, 0x73, 0x29, 0x8b, 0x6f, 0xf6, 0x53, 0x03, 0xf6, 0x23, 0xf6, 0xea, 0xda
        /* <DEDUP_REMOVED lines=125> */
	.type		mrg32k3aM2SubSeq,@object
	.size		mrg32k3aM2SubSeq,(mrg32k3aM1 - mrg32k3aM2SubSeq)
mrg32k3aM2SubSeq:
        /* <DEDUP_REMOVED lines=126> */
	.type		mrg32k3aM1,@object
	.size		mrg32k3aM1,(mrg32k3aM1Seq - mrg32k3aM1)
mrg32k3aM1:
        /* <DEDUP_REMOVED lines=144> */
	.type		mrg32k3aM1Seq,@object
	.size		mrg32k3aM1Seq,(mrg32k3aM2 - mrg32k3aM1Seq)
mrg32k3aM1Seq:
        /* <DEDUP_REMOVED lines=144> */
	.type		mrg32k3aM2,@object
	.size		mrg32k3aM2,(mrg32k3aM2Seq - mrg32k3aM2)
mrg32k3aM2:
        /* <DEDUP_REMOVED lines=144> */
	.type		mrg32k3aM2Seq,@object
	.size		mrg32k3aM2Seq,(precalc_xorwow_matrix - mrg32k3aM2Seq)
mrg32k3aM2Seq:
        /* <DEDUP_REMOVED lines=144> */
	.type		precalc_xorwow_matrix,@object
	.size		precalc_xorwow_matrix,(precalc_xorwow_offset_matrix - precalc_xorwow_matrix)
precalc_xorwow_matrix:
        /* <DEDUP_REMOVED lines=6400> */
	.type		precalc_xorwow_offset_matrix,@object
	.size		precalc_xorwow_offset_matrix,(.L_1 - precalc_xorwow_offset_matrix)
precalc_xorwow_offset_matrix:
        /* <DEDUP_REMOVED lines=6400> */
.L_1:


//--------------------- .nv.shared._Z10testKernelPjP24curandStatePhilox4_32_10 --------------------------
	.section	.nv.shared._Z10testKernelPjP24curandStatePhilox4_32_10,"aw",@nobits
	.sectionflags	@""
	.align	16
	.zero		1024


//--------------------- .nv.shared.reserved.0     --------------------------
	.section	.nv.shared.reserved.0,"aw",@nobits
	.weak		__nv_reservedSMEM_offset_0_alias
	.size		__nv_reservedSMEM_offset_0_alias, 0, 64
	.other		__nv_reservedSMEM_offset_0_alias,@"STO_CUDA_RESERVED_SHARED STV_DEFAULT"
__nv_reservedSMEM_offset_0_alias:
	.zero		0
	.zero		64


//--------------------- .nv.shared._Z21initializePopulationsPjP24curandStatePhilox4_32_10 --------------------------
	.section	.nv.shared._Z21initializePopulationsPjP24curandStatePhilox4_32_10,"aw",@nobits
	.sectionflags	@""
	.align	16
	.zero		1024


//--------------------- .nv.shared._Z12setup_kernelP24curandStatePhilox4_32_10 --------------------------
	.section	.nv.shared._Z12setup_kernelP24curandStatePhilox4_32_10,"aw",@nobits
	.sectionflags	@""
	.align	16
	.zero		1024


//--------------------- .nv.constant0._Z10testKernelPjP24curandStatePhilox4_32_10 --------------------------
	.section	.nv.constant0._Z10testKernelPjP24curandStatePhilox4_32_10,"a",@progbits
	.sectionflags	@""
	.align	4
.nv.constant0._Z10testKernelPjP24curandStatePhilox4_32_10:
	.zero		912


//--------------------- .nv.constant0._Z21initializePopulationsPjP24curandStatePhilox4_32_10 --------------------------
	.section	.nv.constant0._Z21initializePopulationsPjP24curandStatePhilox4_32_10,"a",@progbits
	.sectionflags	@""
	.align	4
.nv.constant0._Z21initializePopulationsPjP24curandStatePhilox4_32_10:
	.zero		912


//--------------------- .nv.constant0._Z12setup_kernelP24curandStatePhilox4_32_10 --------------------------
	.section	.nv.constant0._Z12setup_kernelP24curandStatePhilox4_32_10,"a",@progbits
	.sectionflags	@""
	.align	4
.nv.constant0._Z12setup_kernelP24curandStatePhilox4_32_10:
	.zero		904


//--------------------- SYMBOLS --------------------------

	.type		.nv.reservedSmem.offset0,@object
	.size		.nv.reservedSmem.offset0,0x4
	.type		.nv.reservedSmem.cap,@object
	.size		.nv.reservedSmem.cap,0x4
